def matmul_kernel(
    a_ptr,
    b_ptr,
    c_ptr,
    M,
    N,
    K,
    stride_am,
    stride_ak,
    stride_bk,
    stride_bn,
    stride_cm,
    stride_cn,
    BLOCK_M: tl.constexpr,
    BLOCK_N: tl.constexpr,
    BLOCK_K: tl.constexpr,
    GROUP_M: tl.constexpr,
):
    pid = tl.program_id(axis=0)
    num_pid_m = tl.cdiv(M, BLOCK_M)
    num_pid_n = tl.cdiv(N, BLOCK_N)
    num_pid_in_group = GROUP_M * num_pid_n
    group_id = pid // num_pid_in_group
    first_pid_m = group_id * GROUP_M
    group_size_m = min(num_pid_m - first_pid_m, GROUP_M)
    pid_m = first_pid_m + ((pid % num_pid_in_group) % group_size_m)
    pid_n = (pid % num_pid_in_group) // group_size_m

    offs_am = (pid_m * BLOCK_M + tl.arange(0, BLOCK_M)) % M
    offs_bn = (pid_n * BLOCK_N + tl.arange(0, BLOCK_N)) % N
    offs_k = tl.arange(0, BLOCK_K)
    a_ptrs = a_ptr + offs_am[:, None] * stride_am + offs_k[None, :] * stride_ak
    b_ptrs = b_ptr + offs_k[:, None] * stride_bk + offs_bn[None, :] * stride_bn

    acc = tl.zeros((BLOCK_M, BLOCK_N), dtype=tl.float32)
    for kk in range(0, tl.cdiv(K, BLOCK_K)):
        a = tl.load(a_ptrs, mask=offs_k[None, :] < K - kk * BLOCK_K, other=0.0)
        b = tl.load(b_ptrs, mask=offs_k[:, None] < K - kk * BLOCK_K, other=0.0)
        acc = tl.dot(a, b, acc)
        a_ptrs += BLOCK_K * stride_ak
        b_ptrs += BLOCK_K * stride_bk

    c = acc.to(c_ptr.dtype.element_ty)
    offs_cm = pid_m * BLOCK_M + tl.arange(0, BLOCK_M)
    offs_cn = pid_n * BLOCK_N + tl.arange(0, BLOCK_N)
    c_ptrs = c_ptr + offs_cm[:, None] * stride_cm + offs_cn[None, :] * stride_cn
    mask = (offs_cm[:, None] < M) & (offs_cn[None, :] < N)
    tl.store(c_ptrs, c, mask=mask)

# config = {"BLOCK_K": 64, "BLOCK_M": 128, "BLOCK_N": 128, "GROUP_M": 8, "arch": "sm_100", "dtype": "fp16", "num_ctas": 2, "num_stages": 4, "num_warps": 16}
# arch = sm_100


// ===== COMPILED SASS (sm_100a) =====

	.target	sm_100a

	.elftype	@"ET_EXEC"


//--------------------- .note.nv.tkinfo           --------------------------
	.section	.note.nv.tkinfo,"",@"SHT_NOTE"
	.sectionflags	@"SHF_NOTE_NV_TKINFO"
	.tkinfo
        /*0018*/ 	.word	0x00000081
        /*0030*/ 	.string	""
        /*0030*/ 	.string	"ptxas-blackwell"
        /*0030*/ 	.string	"Cuda compilation tools, release 12.9, V12.9.86"
        /*0030*/ 	.string	"Build cuda_12.9.r12.9/compiler.36037853_0"
        /*0030*/ 	.string	"-v  -suppress-debug-info  -lineinfo  -arch sm_100a "



//--------------------- .note.nv.cuver            --------------------------
	.section	.note.nv.cuver,"",@"SHT_NOTE"
	.sectionflags	@"SHF_NOTE_NV_CUVER"
        /*0018*/ 	.short	0x0001
        /*001a*/ 	.short	0x0064
        /*001c*/ 	.short	0x0001
        /*001e*/ 	.short	0x0000
        /*0020*/ 	.short	0x0001
        /*0022*/ 	.short	0x0000


//--------------------- .nv.info                  --------------------------
	.section	.nv.info,"",@"SHT_CUDA_INFO"
	.align	4


	//----- nvinfo : EIATTR_REGCOUNT
	.align		4
        /*0000*/ 	.byte	0x04, 0x2f
        /*0002*/ 	.short	(.L_1 - .L_0)
	.align		4
.L_0:
        /*0004*/ 	.word	index@(matmul_kernel)
        /*0008*/ 	.word	0x00000080


	//----- nvinfo : EIATTR_FRAME_SIZE
	.align		4
.L_1:
        /*000c*/ 	.byte	0x04, 0x11
        /*000e*/ 	.short	(.L_3 - .L_2)
	.align		4
.L_2:
        /*0010*/ 	.word	index@(matmul_kernel)
        /*0014*/ 	.word	0x00000000


	//----- nvinfo : EIATTR_MIN_STACK_SIZE
	.align		4
.L_3:
        /*0018*/ 	.byte	0x04, 0x12
        /*001a*/ 	.short	(.L_5 - .L_4)
	.align		4
.L_4:
        /*001c*/ 	.word	index@(matmul_kernel)
        /*0020*/ 	.word	0x00000000
.L_5:


//--------------------- .nv.info.matmul_kernel    --------------------------
	.section	.nv.info.matmul_kernel,"",@"SHT_CUDA_INFO"
	.sectionflags	@""
	.align	4


	//----- nvinfo : EIATTR_CUDA_API_VERSION
	.align		4
        /*0000*/ 	.byte	0x04, 0x37
        /*0002*/ 	.short	(.L_7 - .L_6)
.L_6:
        /*0004*/ 	.word	0x00000081


	//----- nvinfo : EIATTR_KPARAM_INFO
	.align		4
.L_7:
        /*0008*/ 	.byte	0x04, 0x17
        /*000a*/ 	.short	(.L_9 - .L_8)
.L_8:
        /*000c*/ 	.word	0x00000000
        /*0010*/ 	.short	0x000d
        /*0012*/ 	.short	0x0048
        /*0014*/ 	.byte	0x00, 0xf4, 0x21, 0x00


	//----- nvinfo : EIATTR_KPARAM_INFO
	.align		4
.L_9:
        /*0018*/ 	.byte	0x04, 0x17
        /*001a*/ 	.short	(.L_11 - .L_10)
.L_10:
        /*001c*/ 	.word	0x00000000
        /*0020*/ 	.short	0x000c
        /*0022*/ 	.short	0x0040
        /*0024*/ 	.byte	0x00, 0xf4, 0x21, 0x00


	//----- nvinfo : EIATTR_KPARAM_INFO
	.align		4
.L_11:
        /*0028*/ 	.byte	0x04, 0x17
        /*002a*/ 	.short	(.L_13 - .L_12)
.L_12:
        /*002c*/ 	.word	0x00000000
        /*0030*/ 	.short	0x000b
        /*0032*/ 	.short	0x0038
        /*0034*/ 	.byte	0x00, 0xf0, 0x11, 0x00


	//----- nvinfo : EIATTR_KPARAM_INFO
	.align		4
.L_13:
        /*0038*/ 	.byte	0x04, 0x17
        /*003a*/ 	.short	(.L_15 - .L_14)
.L_14:
        /*003c*/ 	.word	0x00000000
        /*0040*/ 	.short	0x000a
        /*0042*/ 	.short	0x0034
        /*0044*/ 	.byte	0x00, 0xf0, 0x11, 0x00


	//----- nvinfo : EIATTR_KPARAM_INFO
	.align		4
.L_15:
        /*0048*/ 	.byte	0x04, 0x17
        /*004a*/ 	.short	(.L_17 - .L_16)
.L_16:
        /*004c*/ 	.word	0x00000000
        /*0050*/ 	.short	0x0009
        /*0052*/ 	.short	0x0030
        /*0054*/ 	.byte	0x00, 0xf0, 0x11, 0x00


	//----- nvinfo : EIATTR_KPARAM_INFO
	.align		4
.L_17:
        /*0058*/ 	.byte	0x04, 0x17
        /*005a*/ 	.short	(.L_19 - .L_18)
.L_18:
        /*005c*/ 	.word	0x00000000
        /*0060*/ 	.short	0x0008
        /*0062*/ 	.short	0x002c
        /*0064*/ 	.byte	0x00, 0xf0, 0x11, 0x00


	//----- nvinfo : EIATTR_KPARAM_INFO
	.align		4
.L_19:
        /*0068*/ 	.byte	0x04, 0x17
        /*006a*/ 	.short	(.L_21 - .L_20)
.L_20:
        /*006c*/ 	.word	0x00000000
        /*0070*/ 	.short	0x0007
        /*0072*/ 	.short	0x0028
        /*0074*/ 	.byte	0x00, 0xf0, 0x11, 0x00


	//----- nvinfo : EIATTR_KPARAM_INFO
	.align		4
.L_21:
        /*0078*/ 	.byte	0x04, 0x17
        /*007a*/ 	.short	(.L_23 - .L_22)
.L_22:
        /*007c*/ 	.word	0x00000000
        /*0080*/ 	.short	0x0006
        /*0082*/ 	.short	0x0024
        /*0084*/ 	.byte	0x00, 0xf0, 0x11, 0x00


	//----- nvinfo : EIATTR_KPARAM_INFO
	.align		4
.L_23:
        /*0088*/ 	.byte	0x04, 0x17
        /*008a*/ 	.short	(.L_25 - .L_24)
.L_24:
        /*008c*/ 	.word	0x00000000
        /*0090*/ 	.short	0x0005
        /*0092*/ 	.short	0x0020
        /*0094*/ 	.byte	0x00, 0xf0, 0x11, 0x00


	//----- nvinfo : EIATTR_KPARAM_INFO
	.align		4
.L_25:
        /*0098*/ 	.byte	0x04, 0x17
        /*009a*/ 	.short	(.L_27 - .L_26)
.L_26:
        /*009c*/ 	.word	0x00000000
        /*00a0*/ 	.short	0x0004
        /*00a2*/ 	.short	0x001c
        /*00a4*/ 	.byte	0x00, 0xf0, 0x11, 0x00


	//----- nvinfo : EIATTR_KPARAM_INFO
	.align		4
.L_27:
        /*00a8*/ 	.byte	0x04, 0x17
        /*00aa*/ 	.short	(.L_29 - .L_28)
.L_28:
        /*00ac*/ 	.word	0x00000000
        /*00b0*/ 	.short	0x0003
        /*00b2*/ 	.short	0x0018
        /*00b4*/ 	.byte	0x00, 0xf0, 0x11, 0x00


	//----- nvinfo : EIATTR_KPARAM_INFO
	.align		4
.L_29:
        /*00b8*/ 	.byte	0x04, 0x17
        /*00ba*/ 	.short	(.L_31 - .L_30)
.L_30:
        /*00bc*/ 	.word	0x00000000
        /*00c0*/ 	.short	0x0002
        /*00c2*/ 	.short	0x0010
        /*00c4*/ 	.byte	0x00, 0xf4, 0x21, 0x00


	//----- nvinfo : EIATTR_KPARAM_INFO
	.align		4
.L_31:
        /*00c8*/ 	.byte	0x04, 0x17
        /*00ca*/ 	.short	(.L_33 - .L_32)
.L_32:
        /*00cc*/ 	.word	0x00000000
        /*00d0*/ 	.short	0x0001
        /*00d2*/ 	.short	0x0008
        /*00d4*/ 	.byte	0x00, 0xf4, 0x21, 0x00


	//----- nvinfo : EIATTR_KPARAM_INFO
	.align		4
.L_33:
        /*00d8*/ 	.byte	0x04, 0x17
        /*00da*/ 	.short	(.L_35 - .L_34)
.L_34:
        /*00dc*/ 	.word	0x00000000
        /*00e0*/ 	.short	0x0000
        /*00e2*/ 	.short	0x0000
        /*00e4*/ 	.byte	0x00, 0xf4, 0x21, 0x00


	//----- nvinfo : EIATTR_EXPLICIT_CLUSTER
	.align		4
.L_35:
        /*00e8*/ 	.byte	0x01, 0x3e
	.zero		2


	//----- nvinfo : EIATTR_CTA_PER_CLUSTER
	.align		4
        /*00ec*/ 	.byte	0x04, 0x3d
        /*00ee*/ 	.short	(.L_37 - .L_36)
.L_36:
        /*00f0*/ 	.word	0x00000002
        /*00f4*/ 	.word	0x00000001
        /*00f8*/ 	.word	0x00000001


	//----- nvinfo : EIATTR_SPARSE_MMA_MASK
	.align		4
.L_37:
        /*00fc*/ 	.byte	0x03, 0x50
        /*00fe*/ 	.short	0x0000


	//----- nvinfo : EIATTR_MAXREG_COUNT
	.align		4
        /*0100*/ 	.byte	0x03, 0x1b
        /*0102*/ 	.short	0x0080


	//----- nvinfo : EIATTR_NUM_BARRIERS
	.align		4
        /*0104*/ 	.byte	0x02, 0x4c
        /*0106*/ 	.byte	0x01
	.zero		1


	//----- nvinfo : EIATTR_VRC_CTA_INIT_COUNT
	.align		4
        /*0108*/ 	.byte	0x02, 0x4a
	.zero		1
	.zero		1


	//----- nvinfo : EIATTR_EXIT_INSTR_OFFSETS
	.align		4
        /*010c*/ 	.byte	0x04, 0x1c
        /*010e*/ 	.short	(.L_39 - .L_38)


	//   ....[0]....
.L_38:
        /*0110*/ 	.word	0x00002830


	//   ....[1]....
        /*0114*/ 	.word	0x00002860


	//----- nvinfo : EIATTR_REQNTID
	.align		4
.L_39:
        /*0118*/ 	.byte	0x04, 0x10
        /*011a*/ 	.short	(.L_41 - .L_40)
.L_40:
        /*011c*/ 	.word	0x00000200
        /*0120*/ 	.word	0x00000001
        /*0124*/ 	.word	0x00000001


	//----- nvinfo : EIATTR_CBANK_PARAM_SIZE
	.align		4
.L_41:
        /*0128*/ 	.byte	0x03, 0x19
        /*012a*/ 	.short	0x0050


	//----- nvinfo : EIATTR_PARAM_CBANK
	.align		4
        /*012c*/ 	.byte	0x04, 0x0a
        /*012e*/ 	.short	(.L_43 - .L_42)
	.align		4
.L_42:
        /*0130*/ 	.word	index@(.nv.constant0.matmul_kernel)
        /*0134*/ 	.short	0x0380
        /*0136*/ 	.short	0x0050


	//----- nvinfo : EIATTR_SW_WAR
	.align		4
.L_43:
        /*0138*/ 	.byte	0x04, 0x36
        /*013a*/ 	.short	(.L_45 - .L_44)
.L_44:
        /*013c*/ 	.word	0x00000008
.L_45:


//--------------------- .nv.compat                --------------------------
	.section	.nv.compat,"",@"SHT_CUDA_COMPAT_INFO"
	.align	4
        /*0000*/ 	.byte	0x02, 0x02, 0x01, 0x00, 0x02, 0x05, 0x05, 0x00, 0x02, 0x03, 0x00, 0x00, 0x02, 0x06, 0x01, 0x00


//--------------------- .nv.callgraph             --------------------------
	.section	.nv.callgraph,"",@"SHT_CUDA_CALLGRAPH"
	.align	4
	.sectionentsize	8
	.align		4
        /*0000*/ 	.word	0x00000000
	.align		4
        /*0004*/ 	.word	0xffffffff
	.align		4
        /*0008*/ 	.word	0x00000000
	.align		4
        /*000c*/ 	.word	0xfffffffe
	.align		4
        /*0010*/ 	.word	0x00000000
	.align		4
        /*0014*/ 	.word	0xfffffffd
	.align		4
        /*0018*/ 	.word	0x00000000
	.align		4
        /*001c*/ 	.word	0xfffffffc


//--------------------- .text.matmul_kernel       --------------------------
	.section	.text.matmul_kernel,"ax",@progbits
	.align	128
        .global         matmul_kernel
        .type           matmul_kernel,@function
        .size           matmul_kernel,(.L_x_4 - matmul_kernel)
        .other          matmul_kernel,@"STO_CUDA_ENTRY STV_DEFAULT"
matmul_kernel:
.text.matmul_kernel:
[----:B------:R-:W0:Y:S08]  /*0000*/  LDC R1, c[0x0][0x37c] ;  /* 0x0000df00ff017b82 */ /* 0x000e300000000800 */
[----:B------:R-:W1:Y:S08]  /*0010*/  LDC.64 R16, c[0x0][0x398] ;  /* 0x0000e600ff107b82 */ /* 0x000e700000000a00 */
[----:B------:R-:W2:Y:S02]  /*0020*/  S2UR UR5, SR_CgaSize ;  /* 0x00000000000579c3 */ /* 0x000ea40000008a00 */
[----:B--2---:R-:W-:-:S12]  /*0030*/  UIMAD UR5, UR5, -0xa0, URZ ;  /* 0xffffff60050578a4 */ /* 0x004fd8000f8e02ff */
[----:B------:R-:W2:Y:S01]  /*0040*/  LDCU UR5, c[0x0][UR5+0x2b0] ;  /* 0x00005600050577ac */ /* 0x000ea20008000800 */
[----:B------:R-:W-:Y:S01]  /*0050*/  UMOV UR6, 0x400 ;  /* 0x0000040000067882 */ /* 0x000fe20000000000 */
[----:B------:R-:W3:Y:S01]  /*0060*/  LDCU.64 UR10, c[0x0][0x358] ;  /* 0x00006b00ff0a77ac */ /* 0x000ee20008000a00 */
[----:B------:R-:W4:Y:S01]  /*0070*/  S2UR UR4, SR_CTAID.X ;  /* 0x00000000000479c3 */ /* 0x000f220000002500 */
[----:B------:R-:W0:Y:S07]  /*0080*/  LDCU UR8, c[0x0][0x3a0] ;  /* 0x00007400ff0877ac */ /* 0x000e2e0008000800 */
[----:B------:R-:W5:Y:S01]  /*0090*/  S2UR UR7, SR_CgaCtaId ;  /* 0x00000000000779c3 */ /* 0x000f620000008800 */
[----:B-1----:R-:W-:-:S05]  /*00a0*/  VIADD R0, R17, 0x7f ;  /* 0x0000007f11007836 */ /* 0x002fca0000000000 */
[----:B------:R-:W-:Y:S02]  /*00b0*/  SHF.R.S32.HI R3, RZ, 0x1f, R0 ;  /* 0x0000001fff037819 */ /* 0x000fe40000011400 */
[----:B----4-:R-:W-:Y:S02]  /*00c0*/  I2FP.F32.U32 R5, UR4 ;  /* 0x0000000400057c45 */ /* 0x010fe40008201000 */
[----:B------:R-:W-:-:S03]  /*00d0*/  LEA.HI R3, R3, R0, RZ, 0x7 ;  /* 0x0000000003037211 */ /* 0x000fc600078f38ff */
[----:B--2---:R-:W-:Y:S01]  /*00e0*/  FMUL R5, R5, UR5 ;  /* 0x0000000505057c20 */ /* 0x004fe20008400000 */
[----:B------:R-:W-:Y:S01]  /*00f0*/  SHF.R.S32.HI R3, RZ, 0x7, R3 ;  /* 0x00000007ff037819 */ /* 0x000fe20000011403 */
[----:B------:R-:W1:Y:S04]  /*0100*/  LDCU UR5, c[0x0][0x3a0] ;  /* 0x00007400ff0577ac */ /* 0x000e680008000800 */
[----:B------:R-:W-:Y:S01]  /*0110*/  IMAD.SHL.U32 R4, R3, 0x8, RZ ;  /* 0x0000000803047824 */ /* 0x000fe200078e00ff */
[----:B------:R-:W-:Y:S01]  /*0120*/  F2I.U32.TRUNC.NTZ R5, R5 ;  /* 0x0000000500057305 */ /* 0x000fe2000020f000 */
[----:B-----5:R-:W-:Y:S02]  /*0130*/  USHF.L.U32 UR4, UR7, 0x6, URZ ;  /* 0x0000000607047899 */ /* 0x020fe400080006ff */
[----:B------:R-:W-:Y:S01]  /*0140*/  ULEA UR6, UR7, UR6, 0x18 ;  /* 0x0000000607067291 */ /* 0x000fe2000f8ec0ff */
[----:B------:R-:W-:Y:S01]  /*0150*/  IABS R7, R4 ;  /* 0x0000000400077213 */ /* 0x000fe20000000000 */
[----:B------:R-:W-:-:S03]  /*0160*/  ULOP3.LUT UR4, UR4, 0x40, URZ, 0xc0, !UPT ;  /* 0x0000004004047892 */ /* 0x000fc6000f8ec0ff */
[----:B------:R-:W2:Y:S01]  /*0170*/  I2F.RP R0, R7 ;  /* 0x0000000700007306 */ /* 0x000ea20000209400 */
[----:B-1----:R-:W-:-:S04]  /*0180*/  UIADD3 UR5, UPT, UPT, UR5, 0x3f, URZ ;  /* 0x0000003f05057890 */ /* 0x002fc8000fffe0ff */
[----:B------:R-:W-:-:S03]  /*0190*/  UISETP.GT.AND UP0, UPT, UR5, 0x3f, UPT ;  /* 0x0000003f0500788c */ /* 0x000fc6000bf04270 */
[----:B--2---:R-:W1:Y:S02]  /*01a0*/  MUFU.RCP R0, R0 ;  /* 0x0000000000007308 */ /* 0x004e640000001000 */
[----:B-1----:R-:W-:Y:S01]  /*01b0*/  VIADD R2, R0, 0xffffffe ;  /* 0x0ffffffe00027836 */ /* 0x002fe20000000000 */
[----:B------:R-:W-:-:S05]  /*01c0*/  IABS R0, R5 ;  /* 0x0000000500007213 */ /* 0x000fca0000000000 */
[----:B------:R1:W2:Y:S02]  /*01d0*/  F2I.FTZ.U32.TRUNC.NTZ R3, R2 ;  /* 0x0000000200037305 */ /* 0x0002a4000021f000 */
[----:B-1----:R-:W-:Y:S02]  /*01e0*/  IMAD.MOV.U32 R2, RZ, RZ, RZ ;  /* 0x000000ffff027224 */ /* 0x002fe400078e00ff */
[----:B--2---:R-:W-:-:S04]  /*01f0*/  IMAD.MOV R6, RZ, RZ, -R3 ;  /* 0x000000ffff067224 */ /* 0x004fc800078e0a03 */
[----:B------:R-:W-:Y:S01]  /*0200*/  IMAD R9, R6, R7, RZ ;  /* 0x0000000706097224 */ /* 0x000fe200078e02ff */
[----:B------:R-:W-:-:S03]  /*0210*/  IABS R6, R4 ;  /* 0x0000000400067213 */ /* 0x000fc60000000000 */
[----:B------:R-:W-:-:S04]  /*0220*/  IMAD.HI.U32 R3, R3, R9, R2 ;  /* 0x0000000903037227 */ /* 0x000fc800078e0002 */
[----:B------:R-:W-:Y:S02]  /*0230*/  IMAD.MOV R2, RZ, RZ, -R6 ;  /* 0x000000ffff027224 */ /* 0x000fe400078e0a06 */
[----:B------:R-:W-:-:S04]  /*0240*/  IMAD.HI.U32 R3, R3, R0, RZ ;  /* 0x0000000003037227 */ /* 0x000fc800078e00ff */
[----:B------:R-:W-:-:S05]  /*0250*/  IMAD R0, R3, R2, R0 ;  /* 0x0000000203007224 */ /* 0x000fca00078e0200 */
[----:B------:R-:W-:-:S13]  /*0260*/  ISETP.GT.U32.AND P1, PT, R7, R0, PT ;  /* 0x000000000700720c */ /* 0x000fda0003f24070 */
[----:B------:R-:W-:Y:S02]  /*0270*/  @!P1 IMAD.IADD R0, R0, 0x1, -R7 ;  /* 0x0000000100009824 */ /* 0x000fe400078e0a07 */
[----:B------:R-:W-:Y:S01]  /*0280*/  @!P1 VIADD R3, R3, 0x1 ;  /* 0x0000000103039836 */ /* 0x000fe20000000000 */
[----:B------:R-:W-:Y:S02]  /*0290*/  ISETP.NE.AND P1, PT, R4, RZ, PT ;  /* 0x000000ff0400720c */ /* 0x000fe40003f25270 */
[----:B------:R-:W-:Y:S02]  /*02a0*/  ISETP.GE.U32.AND P0, PT, R0, R7, PT ;  /* 0x000000070000720c */ /* 0x000fe40003f06070 */
[----:B------:R-:W-:-:S04]  /*02b0*/  LOP3.LUT R0, R5, R4, RZ, 0x3c, !PT ;  /* 0x0000000405007212 */ /* 0x000fc800078e3cff */
[----:B------:R-:W-:Y:S01]  /*02c0*/  ISETP.GE.AND P2, PT, R0, RZ, PT ;  /* 0x000000ff0000720c */ /* 0x000fe20003f46270 */
[----:B------:R-:W-:-:S06]  /*02d0*/  VIADD R0, R16, 0x7f ;  /* 0x0000007f10007836 */ /* 0x000fcc0000000000 */
[----:B------:R-:W-:-:S04]  /*02e0*/  @P0 VIADD R3, R3, 0x1 ;  /* 0x0000000103030836 */ /* 0x000fc80000000000 */
[----:B------:R-:W-:Y:S01]  /*02f0*/  IMAD.MOV.U32 R2, RZ, RZ, R3 ;  /* 0x000000ffff027224 */ /* 0x000fe200078e0003 */
[----:B------:R-:W-:-:S03]  /*0300*/  SHF.R.S32.HI R3, RZ, 0x1f, R0 ;  /* 0x0000001fff037819 */ /* 0x000fc60000011400 */
[----:B------:R-:W-:Y:S01]  /*0310*/  @!P2 IMAD.MOV R2, RZ, RZ, -R2 ;  /* 0x000000ffff02a224 */ /* 0x000fe200078e0a02 */
[----:B------:R-:W-:Y:S02]  /*0320*/  @!P1 LOP3.LUT R2, RZ, R4, RZ, 0x33, !PT ;  /* 0x00000004ff029212 */ /* 0x000fe400078e33ff */
[----:B------:R-:W-:-:S03]  /*0330*/  LEA.HI R3, R3, R0, RZ, 0x7 ;  /* 0x0000000003037211 */ /* 0x000fc600078f38ff */
[----:B------:R-:W-:Y:S02]  /*0340*/  IMAD.SHL.U32 R6, R2, 0x8, RZ ;  /* 0x0000000802067824 */ /* 0x000fe400078e00ff */
[----:B------:R-:W-:-:S03]  /*0350*/  IMAD.MOV R2, RZ, RZ, -R2 ;  /* 0x000000ffff027224 */ /* 0x000fc600078e0a02 */
[----:B------:R-:W-:Y:S01]  /*0360*/  LEA.HI.SX32 R3, R3, -R6, 0x19 ;  /* 0x8000000603037211 */ /* 0x000fe200078fcaff */
[----:B------:R-:W-:-:S03]  /*0370*/  IMAD R4, R4, R2, R5 ;  /* 0x0000000204047224 */ /* 0x000fc600078e0205 */
[----:B------:R-:W-:Y:S02]  /*0380*/  VIMNMX R11, PT, PT, R3, 0x8, PT ;  /* 0x00000008030b7848 */ /* 0x000fe40003fe0100 */
[----:B------:R-:W-:Y:S02]  /*0390*/  IABS R9, R4 ;  /* 0x0000000400097213 */ /* 0x000fe40000000000 */
[----:B------:R-:W-:-:S04]  /*03a0*/  IABS R7, R11 ;  /* 0x0000000b00077213 */ /* 0x000fc80000000000 */
[----:B------:R-:W1:Y:S08]  /*03b0*/  I2F.RP R0, R7 ;  /* 0x0000000700007306 */ /* 0x000e700000209400 */
[----:B-1----:R-:W1:Y:S02]  /*03c0*/  MUFU.RCP R0, R0 ;  /* 0x0000000000007308 */ /* 0x002e640000001000 */
[----:B-1----:R-:W-:-:S06]  /*03d0*/  VIADD R3, R0, 0xffffffe ;  /* 0x0ffffffe00037836 */ /* 0x002fcc0000000000 */
[----:B------:R-:W1:Y:S02]  /*03e0*/  F2I.FTZ.U32.TRUNC.NTZ R3, R3 ;  /* 0x0000000300037305 */ /* 0x000e64000021f000 */
[----:B-1----:R-:W-:-:S04]  /*03f0*/  IMAD.MOV R8, RZ, RZ, -R3 ;  /* 0x000000ffff087224 */ /* 0x002fc800078e0a03 */
[----:B------:R-:W-:Y:S01]  /*0400*/  IMAD.MOV.U32 R2, RZ, RZ, R8 ;  /* 0x000000ffff027224 */ /* 0x000fe200078e0008 */
[----:B------:R-:W-:-:S03]  /*0410*/  IABS R8, R11 ;  /* 0x0000000b00087213 */ /* 0x000fc60000000000 */
[----:B------:R-:W-:Y:S02]  /*0420*/  IMAD R5, R2, R7, RZ ;  /* 0x0000000702057224 */ /* 0x000fe400078e02ff */
[----:B------:R-:W-:Y:S02]  /*0430*/  IMAD.MOV.U32 R2, RZ, RZ, RZ ;  /* 0x000000ffff027224 */ /* 0x000fe400078e00ff */
[----:B------:R-:W-:Y:S02]  /*0440*/  IMAD.MOV R0, RZ, RZ, -R8 ;  /* 0x000000ffff007224 */ /* 0x000fe400078e0a08 */
[----:B------:R-:W-:Y:S01]  /*0450*/  IMAD.HI.U32 R2, R3, R5, R2 ;  /* 0x0000000503027227 */ /* 0x000fe200078e0002 */
[----:B------:R-:W-:-:S04]  /*0460*/  LOP3.LUT R3, R4, R11, RZ, 0x3c, !PT ;  /* 0x0000000b04037212 */ /* 0x000fc800078e3cff */
[----:B------:R-:W-:Y:S01]  /*0470*/  ISETP.GE.AND P2, PT, R3, RZ, PT ;  /* 0x000000ff0300720c */ /* 0x000fe20003f46270 */
[----:B------:R-:W-:-:S04]  /*0480*/  IMAD.HI.U32 R2, R2, R9, RZ ;  /* 0x0000000902027227 */ /* 0x000fc800078e00ff */
[----:B------:R-:W-:-:S05]  /*0490*/  IMAD R0, R2, R0, R9 ;  /* 0x0000000002007224 */ /* 0x000fca00078e0209 */
[----:B------:R-:W-:-:S13]  /*04a0*/  ISETP.GT.U32.AND P1, PT, R7, R0, PT ;  /* 0x000000000700720c */ /* 0x000fda0003f24070 */
[----:B------:R-:W-:Y:S02]  /*04b0*/  @!P1 IMAD.IADD R0, R0, 0x1, -R7 ;  /* 0x0000000100009824 */ /* 0x000fe400078e0a07 */
[----:B------:R-:W-:Y:S01]  /*04c0*/  @!P1 VIADD R2, R2, 0x1 ;  /* 0x0000000102029836 */ /* 0x000fe20000000000 */
[----:B------:R-:W-:Y:S02]  /*04d0*/  ISETP.NE.AND P1, PT, R11, RZ, PT ;  /* 0x000000ff0b00720c */ /* 0x000fe40003f25270 */
[----:B------:R-:W-:Y:S02]  /*04e0*/  ISETP.GE.U32.AND P0, PT, R0, R7, PT ;  /* 0x000000070000720c */ /* 0x000fe40003f06070 */
[----:B------:R-:W1:Y:S11]  /*04f0*/  S2R R0, SR_TID.X ;  /* 0x0000000000007919 */ /* 0x000e760000002100 */
[----:B------:R-:W-:-:S04]  /*0500*/  @P0 VIADD R2, R2, 0x1 ;  /* 0x0000000102020836 */ /* 0x000fc80000000000 */
[----:B------:R-:W-:-:S04]  /*0510*/  IMAD.MOV.U32 R3, RZ, RZ, R2 ;  /* 0x000000ffff037224 */ /* 0x000fc800078e0002 */
[----:B------:R-:W-:Y:S01]  /*0520*/  @!P2 IMAD.MOV R3, RZ, RZ, -R3 ;  /* 0x000000ffff03a224 */ /* 0x000fe200078e0a03 */
[----:B------:R-:W-:-:S05]  /*0530*/  @!P1 LOP3.LUT R3, RZ, R11, RZ, 0x33, !PT ;  /* 0x0000000bff039212 */ /* 0x000fca00078e33ff */
[----:B------:R-:W-:Y:S02]  /*0540*/  IMAD.MOV R2, RZ, RZ, -R3 ;  /* 0x000000ffff027224 */ /* 0x000fe400078e0a03 */
[----:B------:R-:W-:Y:S02]  /*0550*/  IMAD.SHL.U32 R3, R3, 0x80, RZ ;  /* 0x0000008003037824 */ /* 0x000fe400078e00ff */
[----:B------:R-:W-:Y:S01]  /*0560*/  IMAD R2, R11, R2, R4 ;  /* 0x000000020b027224 */ /* 0x000fe200078e0204 */
[----:B-1----:R-:W-:-:S03]  /*0570*/  LOP3.LUT R5, R0, 0x7f, RZ, 0xc0, !PT ;  /* 0x0000007f00057812 */ /* 0x002fc600078ec0ff */
[----:B------:R-:W-:Y:S01]  /*0580*/  IMAD.IADD R2, R6, 0x1, R2 ;  /* 0x0000000106027824 */ /* 0x000fe200078e0202 */
[----:B------:R-:W-:-:S03]  /*0590*/  SHF.R.U32.HI R100, RZ, 0x7, R0 ;  /* 0x00000007ff647819 */ /* 0x000fc60000011600 */
[----:B------:R-:W-:Y:S01]  /*05a0*/  IMAD R2, R2, 0x80, R5 ;  /* 0x0000008002027824 */ /* 0x000fe200078e0205 */
[----:B------:R-:W-:Y:S01]  /*05b0*/  SGXT.U32 R100, R100, 0x2 ;  /* 0x000000026464781a */ /* 0x000fe20000000000 */
[----:B0--3--:R-:W-:Y:S06]  /*05c0*/  BRA.U UP0, `(.L_x_0) ;  /* 0x0000000100247547 */ /* 0x009fec000b800000 */
[C---:B------:R-:W-:Y:S01]  /*05d0*/  IMAD.SHL.U32 R7, R0.reuse, 0x20, RZ ;  /* 0x0000002000077824 */ /* 0x040fe200078e00ff */
[----:B------:R-:W-:Y:S01]  /*05e0*/  SHF.R.U32.HI R5, RZ, 0x2, R0 ;  /* 0x00000002ff057819 */ /* 0x000fe20000011600 */
[----:B------:R-:W-:Y:S01]  /*05f0*/  IMAD.SHL.U32 R4, R0, 0x2, RZ ;  /* 0x0000000200047824 */ /* 0x000fe200078e00ff */
[----:B------:R-:W-:Y:S02]  /*0600*/  CS2R R36, SRZ ;  /* 0x0000000000247805 */ /* 0x000fe4000001ff00 */
[----:B------:R-:W-:Y:S02]  /*0610*/  CS2R R48, SRZ ;  /* 0x0000000000307805 */ /* 0x000fe4000001ff00 */
[----:B------:R-:W-:Y:S02]  /*0620*/  CS2R R38, SRZ ;  /* 0x0000000000267805 */ /* 0x000fe4000001ff00 */
[----:B------:R-:W-:Y:S02]  /*0630*/  CS2R R50, SRZ ;  /* 0x0000000000327805 */ /* 0x000fe4000001ff00 */
[----:B------:R-:W-:Y:S01]  /*0640*/  LOP3.LUT R7, R7, 0xc00, RZ, 0xc0, !PT ;  /* 0x00000c0007077812 */ /* 0x000fe200078ec0ff */
[----:B------:R-:W-:Y:S06]  /*0650*/  BRA `(.L_x_1) ;  /* 0x0000001800307947 */ /* 0x000fec0003800000 */
.L_x_0:
[----:B------:R-:W-:Y:S01]  /*0660*/  IABS R18, R16 ;  /* 0x0000001000127213 */ /* 0x000fe20000000000 */
[----:B------:R-:W0:Y:S01]  /*0670*/  LDCU UR7, c[0x0][0x3b0] ;  /* 0x00007600ff0777ac */ /* 0x000e220008000800 */
[----:B------:R-:W-:Y:S02]  /*0680*/  IABS R20, R17 ;  /* 0x0000001100147213 */ /* 0x000fe40000000000 */
[----:B------:R-:W-:Y:S01]  /*0690*/  CS2R R64, SRZ ;  /* 0x0000000000407805 */ /* 0x000fe2000001ff00 */
[----:B------:R-:W1:Y:S01]  /*06a0*/  I2F.RP R9, R18 ;  /* 0x0000001200097306 */ /* 0x000e620000209400 */
[----:B------:R-:W-:Y:S01]  /*06b0*/  IABS R19, R2 ;  /* 0x0000000200137213 */ /* 0x000fe20000000000 */
[----:B------:R-:W2:Y:S01]  /*06c0*/  LDCU.128 UR12, c[0x0][0x380] ;  /* 0x00007000ff0c77ac */ /* 0x000ea20008000c00 */
[----:B------:R-:W-:Y:S02]  /*06d0*/  SHF.R.U32.HI R4, RZ, 0x6, R0 ;  /* 0x00000006ff047819 */ /* 0x000fe40000011600 */
[----:B------:R-:W-:-:S02]  /*06e0*/  CS2R R66, SRZ ;  /* 0x0000000000427805 */ /* 0x000fc4000001ff00 */
[----:B------:R-:W-:Y:S01]  /*06f0*/  ISETP.GE.AND P5, PT, R2, RZ, PT ;  /* 0x000000ff0200720c */ /* 0x000fe20003fa6270 */
[----:B------:R-:W3:Y:S01]  /*0700*/  LDCU UR9, c[0x0][0x3a4] ;  /* 0x00007480ff0977ac */ /* 0x000ee20008000800 */
[----:B------:R-:W-:Y:S01]  /*0710*/  SGXT.U32 R4, R4, 0x3 ;  /* 0x000000030404781a */ /* 0x000fe20000000000 */
[----:B------:R-:W4:Y:S01]  /*0720*/  I2F.RP R8, R20 ;  /* 0x0000001400087306 */ /* 0x000f220000209400 */
[----:B------:R-:W-:Y:S02]  /*0730*/  ISETP.NE.AND P2, PT, R16, RZ, PT ;  /* 0x000000ff1000720c */ /* 0x000fe40003f45270 */
[----:B------:R-:W-:Y:S02]  /*0740*/  CS2R R36, SRZ ;  /* 0x0000000000247805 */ /* 0x000fe4000001ff00 */
[----:B------:R-:W-:Y:S01]  /*0750*/  LOP3.LUT R14, R3, UR4, R4, 0xfe, !PT ;  /* 0x00000004030e7c12 */ /* 0x000fe2000f8efe04 */
[----:B------:R-:W-:Y:S01]  /*0760*/  IMAD.MOV.U32 R4, RZ, RZ, RZ ;  /* 0x000000ffff047224 */ /* 0x000fe200078e00ff */
[----:B------:R-:W-:-:S02]  /*0770*/  LOP3.LUT R99, R0, 0x3f, RZ, 0xc0, !PT ;  /* 0x0000003f00637812 */ /* 0x000fc400078ec0ff */
[----:B------:R-:W-:Y:S02]  /*0780*/  CS2R R38, SRZ ;  /* 0x0000000000267805 */ /* 0x000fe4000001ff00 */
[C---:B------:R-:W-:Y:S01]  /*0790*/  LOP3.LUT R22, R14.reuse, 0x30, RZ, 0xfc, !PT ;  /* 0x000000300e167812 */ /* 0x040fe200078efcff */
[----:B-1----:R-:W1:Y:S01]  /*07a0*/  MUFU.RCP R9, R9 ;  /* 0x0000000900097308 */ /* 0x002e620000001000 */
[C---:B------:R-:W-:Y:S02]  /*07b0*/  LOP3.LUT R24, R14.reuse, 0x28, RZ, 0xfc, !PT ;  /* 0x000000280e187812 */ /* 0x040fe400078efcff */
[----:B------:R-:W-:Y:S02]  /*07c0*/  CS2R R48, SRZ ;  /* 0x0000000000307805 */ /* 0x000fe4000001ff00 */
[----:B------:R-:W-:Y:S02]  /*07d0*/  LOP3.LUT R25, R14, 0x20, RZ, 0xfc, !PT ;  /* 0x000000200e197812 */ /* 0x000fe400078efcff */
[----:B------:R-:W-:-:S02]  /*07e0*/  CS2R R50, SRZ ;  /* 0x0000000000327805 */ /* 0x000fc4000001ff00 */
[----:B------:R-:W-:Y:S02]  /*07f0*/  IABS R13, R24 ;  /* 0x00000018000d7213 */ /* 0x000fe40000000000 */
[----:B------:R-:W-:Y:S02]  /*0800*/  CS2R R56, SRZ ;  /* 0x0000000000387805 */ /* 0x000fe4000001ff00 */
[C---:B------:R-:W-:Y:S01]  /*0810*/  LOP3.LUT R26, R14.reuse, 0x18, RZ, 0xfc, !PT ;  /* 0x000000180e1a7812 */ /* 0x040fe200078efcff */
[----:B----4-:R-:W4:Y:S01]  /*0820*/  MUFU.RCP R8, R8 ;  /* 0x0000000800087308 */ /* 0x010f220000001000 */
[----:B------:R-:W-:Y:S02]  /*0830*/  ISETP.GE.AND P0, PT, R14, RZ, PT ;  /* 0x000000ff0e00720c */ /* 0x000fe40003f06270 */
[----:B------:R-:W-:Y:S02]  /*0840*/  CS2R R58, SRZ ;  /* 0x00000000003a7805 */ /* 0x000fe4000001ff00 */
[----:B------:R-:W-:-:S02]  /*0850*/  IABS R23, R14 ;  /* 0x0000000e00177213 */ /* 0x000fc40000000000 */
[----:B------:R-:W-:Y:S02]  /*0860*/  LOP3.LUT R27, R14, 0x10, RZ, 0xfc, !PT ;  /* 0x000000100e1b7812 */ /* 0x000fe400078efcff */
[----:B------:R-:W-:Y:S01]  /*0870*/  LEA.HI R98, R0, 0x4, RZ, 0x19 ;  /* 0x0000000400627811 */ /* 0x000fe200078fc8ff */
[----:B-1----:R-:W-:Y:S01]  /*0880*/  VIADD R6, R9, 0xffffffe ;  /* 0x0ffffffe09067836 */ /* 0x002fe20000000000 */
[----:B------:R-:W-:Y:S02]  /*0890*/  IABS R15, R27 ;  /* 0x0000001b000f7213 */ /* 0x000fe40000000000 */
[----:B------:R-:W-:Y:S01]  /*08a0*/  LOP3.LUT R97, R100, 0x8, RZ, 0xfc, !PT ;  /* 0x0000000864617812 */ /* 0x000fe200078efcff */
[----:B------:R1:W5:Y:S01]  /*08b0*/  F2I.FTZ.U32.TRUNC.NTZ R7, R6 ;  /* 0x0000000600077305 */ /* 0x000362000021f000 */
[----:B------:R-:W-:Y:S02]  /*08c0*/  LEA.HI R96, R0, 0xc, RZ, 0x19 ;  /* 0x0000000c00607811 */ /* 0x000fe400078fc8ff */
[----:B------:R-:W-:Y:S01]  /*08d0*/  LOP3.LUT R95, R100, 0x10, RZ, 0xfc, !PT ;  /* 0x00000010645f7812 */ /* 0x000fe200078efcff */
[----:B----4-:R-:W-:Y:S01]  /*08e0*/  VIADD R5, R8, 0xffffffe ;  /* 0x0ffffffe08057836 */ /* 0x010fe20000000000 */
[----:B------:R-:W-:-:S02]  /*08f0*/  LOP3.LUT R8, R14, 0x38, RZ, 0xfc, !PT ;  /* 0x000000380e087812 */ /* 0x000fc400078efcff */
[----:B------:R-:W-:Y:S01]  /*0900*/  LOP3.LUT R14, R14, 0x8, RZ, 0xfc, !PT ;  /* 0x000000080e0e7812 */ /* 0x000fe200078efcff */
[----:B-1----:R-:W-:Y:S02]  /*0910*/  IMAD.MOV.U32 R6, RZ, RZ, RZ ;  /* 0x000000ffff067224 */ /* 0x002fe400078e00ff */
[----:B------:R-:W1:Y:S01]  /*0920*/  F2I.FTZ.U32.TRUNC.NTZ R5, R5 ;  /* 0x0000000500057305 */ /* 0x000e62000021f000 */
[----:B------:R-:W-:Y:S02]  /*0930*/  IABS R21, R14 ;  /* 0x0000000e00157213 */ /* 0x000fe40000000000 */
[----:B------:R-:W-:Y:S01]  /*0940*/  LEA.HI R94, R0, 0x14, RZ, 0x19 ;  /* 0x00000014005e7811 */ /* 0x000fe200078fc8ff */
[----:B-----5:R-:W-:Y:S01]  /*0950*/  IMAD.MOV R11, RZ, RZ, -R7 ;  /* 0x000000ffff0b7224 */ /* 0x020fe200078e0a07 */
[----:B------:R-:W-:Y:S02]  /*0960*/  LOP3.LUT R93, R100, 0x18, RZ, 0xfc, !PT ;  /* 0x00000018645d7812 */ /* 0x000fe400078efcff */
[----:B------:R-:W-:Y:S01]  /*0970*/  LEA.HI R92, R0, 0x1c, RZ, 0x19 ;  /* 0x0000001c005c7811 */ /* 0x000fe200078fc8ff */
[----:B------:R-:W-:Y:S01]  /*0980*/  IMAD R11, R11, R18, RZ ;  /* 0x000000120b0b7224 */ /* 0x000fe200078e02ff */
[----:B------:R-:W-:-:S02]  /*0990*/  LOP3.LUT R91, R100, 0x20, RZ, 0xfc, !PT ;  /* 0x00000020645b7812 */ /* 0x000fc400078efcff */
[----:B------:R-:W-:Y:S01]  /*09a0*/  LEA.HI R90, R0, 0x24, RZ, 0x19 ;  /* 0x00000024005a7811 */ /* 0x000fe200078fc8ff */
[----:B------:R-:W-:Y:S01]  /*09b0*/  IMAD.HI.U32 R6, R7, R11, R6 ;  /* 0x0000000b07067227 */ /* 0x000fe200078e0006 */
[----:B------:R-:W-:Y:S02]  /*09c0*/  IABS R11, R22 ;  /* 0x00000016000b7213 */ /* 0x000fe40000000000 */
[----:B------:R-:W-:Y:S01]  /*09d0*/  LOP3.LUT R89, R100, 0x28, RZ, 0xfc, !PT ;  /* 0x0000002864597812 */ /* 0x000fe200078efcff */
[----:B-1----:R-:W-:Y:S01]  /*09e0*/  IMAD.MOV R9, RZ, RZ, -R5 ;  /* 0x000000ffff097224 */ /* 0x002fe200078e0a05 */
[----:B------:R-:W-:Y:S01]  /*09f0*/  LEA.HI R88, R0, 0x2c, RZ, 0x19 ;  /* 0x0000002c00587811 */ /* 0x000fe200078fc8ff */
[----:B------:R-:W-:Y:S01]  /*0a00*/  IMAD.HI.U32 R6, R6, R19, RZ ;  /* 0x0000001306067227 */ /* 0x000fe200078e00ff */
[----:B------:R-:W-:Y:S02]  /*0a10*/  LOP3.LUT R87, R100, 0x30, RZ, 0xfc, !PT ;  /* 0x0000003064577812 */ /* 0x000fe400078efcff */
[----:B------:R-:W-:Y:S01]  /*0a20*/  LEA.HI R86, R0, 0x34, RZ, 0x19 ;  /* 0x0000003400567811 */ /* 0x000fe200078fc8ff */
[----:B------:R-:W-:Y:S01]  /*0a30*/  IMAD.MOV R10, RZ, RZ, -R6 ;  /* 0x000000ffff0a7224 */ /* 0x000fe200078e0a06 */
[----:B------:R-:W-:Y:S01]  /*0a40*/  LOP3.LUT R85, R100, 0x38, RZ, 0xfc, !PT ;  /* 0x0000003864557812 */ /* 0x000fe200078efcff */
[----:B------:R-:W-:Y:S01]  /*0a50*/  IMAD R9, R9, R20, RZ ;  /* 0x0000001409097224 */ /* 0x000fe200078e02ff */
[----:B------:R-:W-:Y:S01]  /*0a60*/  LEA.HI R84, R0, 0x3c, RZ, 0x19 ;  /* 0x0000003c00547811 */ /* 0x000fe200078fc8ff */
[----:B------:R-:W-:-:S02]  /*0a70*/  IMAD R19, R18, R10, R19 ;  /* 0x0000000a12137224 */ /* 0x000fc400078e0213 */
[----:B------:R-:W-:Y:S01]  /*0a80*/  IMAD.HI.U32 R4, R5, R9, R4 ;  /* 0x0000000905047227 */ /* 0x000fe200078e0004 */
[----:B------:R-:W-:Y:S02]  /*0a90*/  IABS R9, R8 ;  /* 0x0000000800097213 */ /* 0x000fe40000000000 */
[----:B------:R-:W-:-:S03]  /*0aa0*/  ISETP.GT.U32.AND P1, PT, R18, R19, PT ;  /* 0x000000131200720c */ /* 0x000fc60003f24070 */
[----:B------:R-:W-:-:S04]  /*0ab0*/  IMAD.HI.U32 R5, R4, R9, RZ ;  /* 0x0000000904057227 */ /* 0x000fc800078e00ff */
[----:B------:R-:W-:Y:S02]  /*0ac0*/  IMAD.MOV R5, RZ, RZ, -R5 ;  /* 0x000000ffff057224 */ /* 0x000fe400078e0a05 */
[----:B------:R-:W-:-:S04]  /*0ad0*/  IMAD.HI.U32 R6, R4, R11, RZ ;  /* 0x0000000b04067227 */ /* 0x000fc800078e00ff */
[----:B------:R-:W-:Y:S02]  /*0ae0*/  IMAD R5, R20, R5, R9 ;  /* 0x0000000514057224 */ /* 0x000fe400078e0209 */
[----:B------:R-:W-:Y:S02]  /*0af0*/  @!P1 IMAD.IADD R19, R19, 0x1, -R18 ;  /* 0x0000000113139824 */ /* 0x000fe400078e0a12 */
[----:B------:R-:W-:Y:S01]  /*0b00*/  IMAD.HI.U32 R7, R4, R13, RZ ;  /* 0x0000000d04077227 */ /* 0x000fe200078e00ff */
[----:B------:R-:W-:Y:S02]  /*0b10*/  ISETP.GT.U32.AND P3, PT, R20, R5, PT ;  /* 0x000000051400720c */ /* 0x000fe40003f64070 */
[----:B------:R-:W-:Y:S01]  /*0b20*/  ISETP.GT.U32.AND P4, PT, R18, R19, PT ;  /* 0x000000131200720c */ /* 0x000fe20003f84070 */
[----:B------:R-:W-:Y:S02]  /*0b30*/  IMAD.MOV R6, RZ, RZ, -R6 ;  /* 0x000000ffff067224 */ /* 0x000fe400078e0a06 */
[----:B------:R-:W-:-:S02]  /*0b40*/  IMAD.MOV R7, RZ, RZ, -R7 ;  /* 0x000000ffff077224 */ /* 0x000fc400078e0a07 */
[C---:B------:R-:W-:Y:S01]  /*0b50*/  IMAD R6, R20.reuse, R6, R11 ;  /* 0x0000000614067224 */ /* 0x040fe200078e020b */
[----:B------:R-:W-:Y:S01]  /*0b60*/  IABS R11, R25 ;  /* 0x00000019000b7213 */ /* 0x000fe20000000000 */
[C---:B------:R-:W-:Y:S01]  /*0b70*/  IMAD R9, R20.reuse, R7, R13 ;  /* 0x0000000714097224 */ /* 0x040fe200078e020d */
[----:B------:R-:W-:Y:S02]  /*0b80*/  IABS R13, R26 ;  /* 0x0000001a000d7213 */ /* 0x000fe40000000000 */
[----:B------:R-:W-:Y:S01]  /*0b90*/  ISETP.GT.U32.AND P1, PT, R20, R6, PT ;  /* 0x000000061400720c */ /* 0x000fe20003f24070 */
[----:B------:R-:W-:-:S04]  /*0ba0*/  IMAD.HI.U32 R7, R4, R11, RZ ;  /* 0x0000000b04077227 */ /* 0x000fc800078e00ff */
[----:B------:R-:W-:-:S04]  /*0bb0*/  IMAD.HI.U32 R10, R4, R13, RZ ;  /* 0x0000000d040a7227 */ /* 0x000fc800078e00ff */
[----:B------:R-:W-:Y:S02]  /*0bc0*/  IMAD.MOV R7, RZ, RZ, -R7 ;  /* 0x000000ffff077224 */ /* 0x000fe400078e0a07 */
[----:B------:R-:W-:Y:S01]  /*0bd0*/  @!P4 IMAD.IADD R19, R19, 0x1, -R18 ;  /* 0x000000011313c824 */ /* 0x000fe200078e0a12 */
[C---:B------:R-:W-:Y:S01]  /*0be0*/  ISETP.GT.U32.AND P4, PT, R20.reuse, R9, PT ;  /* 0x000000091400720c */ /* 0x040fe20003f84070 */
[----:B------:R-:W-:Y:S02]  /*0bf0*/  @!P3 IMAD.IADD R5, R5, 0x1, -R20 ;  /* 0x000000010505b824 */ /* 0x000fe400078e0a14 */
[----:B------:R-:W-:Y:S02]  /*0c00*/  IMAD.MOV R10, RZ, RZ, -R10 ;  /* 0x000000ffff0a7224 */ /* 0x000fe400078e0a0a */
[C---:B------:R-:W-:Y:S02]  /*0c10*/  IMAD R11, R20.reuse, R7, R11 ;  /* 0x00000007140b7224 */ /* 0x040fe400078e020b */
[----:B------:R-:W-:Y:S01]  /*0c20*/  @!P5 IMAD.MOV R19, RZ, RZ, -R19 ;  /* 0x000000ffff13d224 */ /* 0x000fe200078e0a13 */
[C---:B------:R-:W-:Y:S01]  /*0c30*/  ISETP.GT.U32.AND P5, PT, R20.reuse, R5, PT ;  /* 0x000000051400720c */ /* 0x040fe20003fa4070 */
[----:B------:R-:W-:Y:S01]  /*0c40*/  IMAD R12, R20, R10, R13 ;  /* 0x0000000a140c7224 */ /* 0x000fe200078e020d */
[----:B------:R-:W-:Y:S01]  /*0c50*/  @!P2 LOP3.LUT R19, RZ, R16, RZ, 0x33, !PT ;  /* 0x00000010ff13a212 */ /* 0x000fe200078e33ff */
[----:B------:R-:W-:Y:S01]  /*0c60*/  IMAD.HI.U32 R7, R4, R15, RZ ;  /* 0x0000000f04077227 */ /* 0x000fe200078e00ff */
[----:B------:R-:W-:-:S02]  /*0c70*/  ISETP.GT.U32.AND P2, PT, R20, R11, PT ;  /* 0x0000000b1400720c */ /* 0x000fc40003f44070 */
[----:B------:R-:W-:Y:S01]  /*0c80*/  ISETP.GT.U32.AND P3, PT, R20, R12, PT ;  /* 0x0000000c1400720c */ /* 0x000fe20003f64070 */
[----:B------:R-:W-:Y:S01]  /*0c90*/  IMAD.HI.U32 R10, R4, R21, RZ ;  /* 0x00000015040a7227 */ /* 0x000fe200078e00ff */
[----:B------:R-:W-:-:S03]  /*0ca0*/  LOP3.LUT R16, R0, 0x180, RZ, 0xc0, !PT ;  /* 0x0000018000107812 */ /* 0x000fc600078ec0ff */
[----:B------:R-:W-:Y:S01]  /*0cb0*/  IMAD.MOV R7, RZ, RZ, -R7 ;  /* 0x000000ffff077224 */ /* 0x000fe200078e0a07 */
[----:B------:R-:W-:Y:S01]  /*0cc0*/  SHF.R.U32.HI R73, RZ, 0x3, R16 ;  /* 0x00000003ff497819 */ /* 0x000fe20000011610 */
[----:B------:R-:W-:Y:S02]  /*0cd0*/  IMAD.MOV R10, RZ, RZ, -R10 ;  /* 0x000000ffff0a7224 */ /* 0x000fe400078e0a0a */
[----:B------:R-:W-:Y:S02]  /*0ce0*/  @!P1 IMAD.IADD R6, R6, 0x1, -R20 ;  /* 0x0000000106069824 */ /* 0x000fe400078e0a14 */
[----:B------:R-:W-:-:S03]  /*0cf0*/  IMAD.HI.U32 R4, R4, R23, RZ ;  /* 0x0000001704047227 */ /* 0x000fc600078e00ff */
[C---:B------:R-:W-:Y:S01]  /*0d00*/  ISETP.GT.U32.AND P1, PT, R20.reuse, R6, PT ;  /* 0x000000061400720c */ /* 0x040fe20003f24070 */
[----:B------:R-:W-:Y:S01]  /*0d10*/  IMAD R13, R20, R7, R15 ;  /* 0x00000007140d7224 */ /* 0x000fe200078e020f */
[----:B------:R-:W-:Y:S01]  /*0d20*/  LOP3.LUT R7, R0, 0x7, RZ, 0xc0, !PT ;  /* 0x0000000700077812 */ /* 0x000fe200078ec0ff */
[C---:B------:R-:W-:Y:S02]  /*0d30*/  IMAD R15, R20.reuse, R10, R21 ;  /* 0x0000000a140f7224 */ /* 0x040fe400078e0215 */
[----:B------:R-:W-:Y:S02]  /*0d40*/  IMAD.MOV R4, RZ, RZ, -R4 ;  /* 0x000000ffff047224 */ /* 0x000fe400078e0a04 */
[----:B------:R-:W-:Y:S01]  /*0d50*/  @!P5 IMAD.IADD R5, R5, 0x1, -R20 ;  /* 0x000000010505d824 */ /* 0x000fe200078e0a14 */
[C---:B------:R-:W-:Y:S01]  /*0d60*/  ISETP.GT.U32.AND P5, PT, R20.reuse, R15, PT ;  /* 0x0000000f1400720c */ /* 0x040fe20003fa4070 */
[----:B------:R-:W-:Y:S02]  /*0d70*/  IMAD R18, R20, R4, R23 ;  /* 0x0000000414127224 */ /* 0x000fe400078e0217 */
[----:B------:R-:W-:-:S02]  /*0d80*/  IMAD.SHL.U32 R4, R0, 0x2, RZ ;  /* 0x0000000200047824 */ /* 0x000fc400078e00ff */
[--C-:B------:R-:W-:Y:S01]  /*0d90*/  @!P1 IMAD.IADD R6, R6, 0x1, -R20.reuse ;  /* 0x0000000106069824 */ /* 0x100fe200078e0a14 */
[----:B------:R-:W-:Y:S01]  /*0da0*/  ISETP.GT.U32.AND P1, PT, R20, R18, PT ;  /* 0x000000121400720c */ /* 0x000fe20003f24070 */
[--C-:B------:R-:W-:Y:S01]  /*0db0*/  @!P3 IMAD.IADD R12, R12, 0x1, -R20.reuse ;  /* 0x000000010c0cb824 */ /* 0x100fe200078e0a14 */
[----:B------:R-:W-:Y:S01]  /*0dc0*/  LOP3.LUT R23, R4, 0x10, RZ, 0xc0, !PT ;  /* 0x0000001004177812 */ /* 0x000fe200078ec0ff */
[C---:B------:R-:W-:Y:S01]  /*0dd0*/  IMAD R10, R7.reuse, 0x110, RZ ;  /* 0x00000110070a7824 */ /* 0x040fe200078e02ff */
[----:B------:R-:W-:Y:S01]  /*0de0*/  ISETP.GE.AND P3, PT, R22, RZ, PT ;  /* 0x000000ff1600720c */ /* 0x000fe20003f66270 */
[----:B------:R-:W-:Y:S01]  /*0df0*/  IMAD.SHL.U32 R21, R7, 0x10, RZ ;  /* 0x0000001007157824 */ /* 0x000fe200078e00ff */
[----:B------:R-:W-:Y:S01]  /*0e00*/  LEA.HI R23, R16, R23, RZ, 0x1e ;  /* 0x0000001710177211 */ /* 0x000fe200078ff0ff */
[--C-:B------:R-:W-:Y:S01]  /*0e10*/  @!P4 IMAD.IADD R9, R9, 0x1, -R20.reuse ;  /* 0x000000010909c824 */ /* 0x100fe200078e0a14 */
[C---:B------:R-:W-:Y:S01]  /*0e20*/  ISETP.GT.U32.AND P4, PT, R20.reuse, R13, PT ;  /* 0x0000000d1400720c */ /* 0x040fe20003f84070 */
[--C-:B------:R-:W-:Y:S01]  /*0e30*/  @!P5 IMAD.IADD R15, R15, 0x1, -R20.reuse ;  /* 0x000000010f0fd824 */ /* 0x100fe200078e0a14 */
[----:B------:R-:W-:Y:S01]  /*0e40*/  ISETP.GT.U32.AND P5, PT, R20, R12, PT ;  /* 0x0000000c1400720c */ /* 0x000fe20003fa4070 */
[--C-:B------:R-:W-:Y:S01]  /*0e50*/  @!P2 IMAD.IADD R11, R11, 0x1, -R20.reuse ;  /* 0x000000010b0ba824 */ /* 0x100fe200078e0a14 */
[----:B------:R-:W-:Y:S01]  /*0e60*/  ISETP.GE.AND P2, PT, R8, RZ, PT ;  /* 0x000000ff0800720c */ /* 0x000fe20003f46270 */
[----:B------:R-:W-:Y:S01]  /*0e70*/  @!P1 IMAD.IADD R18, R18, 0x1, -R20 ;  /* 0x0000000112129824 */ /* 0x000fe200078e0a14 */
[----:B------:R-:W-:Y:S01]  /*0e80*/  LOP3.LUT R23, R10, R23, RZ, 0x3c, !PT ;  /* 0x000000170a177212 */ /* 0x000fe200078e3cff */
[----:B---3--:R-:W-:Y:S01]  /*0e90*/  IMAD R19, R19, UR9, RZ ;  /* 0x0000000913137c24 */ /* 0x008fe2000f8e02ff */
[----:B------:R-:W-:-:S02]  /*0ea0*/  LOP3.LUT R10, R21, 0x30, R4, 0x78, !PT ;  /* 0x00000030150a7812 */ /* 0x000fc400078e7804 */
[C---:B------:R-:W-:Y:S02]  /*0eb0*/  ISETP.GT.U32.AND P6, PT, R20.reuse, R9, PT ;  /* 0x000000091400720c */ /* 0x040fe40003fc4070 */
[C---:B------:R-:W-:Y:S01]  /*0ec0*/  ISETP.GT.U32.AND P1, PT, R20.reuse, R15, PT ;  /* 0x0000000f1400720c */ /* 0x040fe20003f24070 */
[----:B------:R-:W-:Y:S01]  /*0ed0*/  IMAD R8, R7, 0x80, R10 ;  /* 0x0000008007087824 */ /* 0x000fe200078e020a */
[----:B------:R-:W-:Y:S01]  /*0ee0*/  LOP3.LUT R10, RZ, R17, RZ, 0x33, !PT ;  /* 0x00000011ff0a7212 */ /* 0x000fe200078e33ff */
[----:B------:R-:W-:Y:S01]  /*0ef0*/  IMAD.MOV.U32 R7, RZ, RZ, R6 ;  /* 0x000000ffff077224 */ /* 0x000fe200078e0006 */
[----:B------:R-:W-:Y:S01]  /*0f00*/  LOP3.LUT R73, R73, 0x3fe, R4, 0x78, !PT ;  /* 0x000003fe49497812 */ /* 0x000fe200078e7804 */
[--C-:B------:R-:W-:Y:S01]  /*0f10*/  @!P4 IMAD.IADD R13, R13, 0x1, -R20.reuse ;  /* 0x000000010d0dc824 */ /* 0x100fe200078e0a14 */
[C---:B------:R-:W-:Y:S01]  /*0f20*/  ISETP.GT.U32.AND P4, PT, R20.reuse, R11, PT ;  /* 0x0000000b1400720c */ /* 0x040fe20003f84070 */
[----:B------:R-:W-:Y:S01]  /*0f30*/  @!P3 IMAD.MOV R7, RZ, RZ, -R7 ;  /* 0x000000ffff07b224 */ /* 0x000fe200078e0a07 */
[----:B------:R-:W-:Y:S01]  /*0f40*/  ISETP.GT.U32.AND P3, PT, R20, R18, PT ;  /* 0x000000121400720c */ /* 0x000fe20003f64070 */
[--C-:B------:R-:W-:Y:S01]  /*0f50*/  @!P5 IMAD.IADD R12, R12, 0x1, -R20.reuse ;  /* 0x000000010c0cd824 */ /* 0x100fe200078e0a14 */
[----:B------:R-:W-:Y:S01]  /*0f60*/  ISETP.GE.AND P5, PT, R26, RZ, PT ;  /* 0x000000ff1a00720c */ /* 0x000fe20003fa6270 */
[----:B------:R-:W-:Y:S01]  /*0f70*/  @!P2 IMAD.MOV R5, RZ, RZ, -R5 ;  /* 0x000000ffff05a224 */ /* 0x000fe200078e0a05 */
[----:B------:R-:W-:Y:S01]  /*0f80*/  ISETP.GE.AND P2, PT, R24, RZ, PT ;  /* 0x000000ff1800720c */ /* 0x000fe20003f46270 */
[--C-:B------:R-:W-:Y:S01]  /*0f90*/  @!P6 IMAD.IADD R9, R9, 0x1, -R20.reuse ;  /* 0x000000010909e824 */ /* 0x100fe200078e0a14 */
[----:B------:R-:W-:Y:S01]  /*0fa0*/  ISETP.GT.U32.AND P6, PT, R20, R13, PT ;  /* 0x0000000d1400720c */ /* 0x000fe20003fc4070 */
[--C-:B------:R-:W-:Y:S01]  /*0fb0*/  @!P1 IMAD.IADD R15, R15, 0x1, -R20.reuse ;  /* 0x000000010f0f9824 */ /* 0x100fe200078e0a14 */
[----:B------:R-:W-:Y:S01]  /*0fc0*/  ISETP.GE.AND P1, PT, R14, RZ, PT ;  /* 0x000000ff0e00720c */ /* 0x000fe20003f26270 */
[----:B------:R-:W-:Y:S01]  /*0fd0*/  IMAD.SHL.U32 R6, R0, 0x80, RZ ;  /* 0x0000008000067824 */ /* 0x000fe200078e00ff */
[----:B------:R-:W-:Y:S01]  /*0fe0*/  LOP3.LUT R72, R73, 0x40, RZ, 0x3c, !PT ;  /* 0x0000004049487812 */ /* 0x000fe200078e3cff */
[--C-:B------:R-:W-:Y:S01]  /*0ff0*/  @!P4 IMAD.IADD R11, R11, 0x1, -R20.reuse ;  /* 0x000000010b0bc824 */ /* 0x100fe200078e0a14 */
[----:B------:R-:W-:Y:S01]  /*1000*/  ISETP.GE.AND P4, PT, R25, RZ, PT ;  /* 0x000000ff1900720c */ /* 0x000fe20003f86270 */
[----:B------:R-:W-:Y:S01]  /*1010*/  @!P3 IMAD.IADD R18, R18, 0x1, -R20 ;  /* 0x000000011212b824 */ /* 0x000fe200078e0a14 */
[----:B------:R-:W-:Y:S01]  /*1020*/  ISETP.NE.AND P3, PT, R17, RZ, PT ;  /* 0x000000ff1100720c */ /* 0x000fe20003f65270 */
[----:B------:R-:W-:Y:S01]  /*1030*/  @!P5 IMAD.MOV R12, RZ, RZ, -R12 ;  /* 0x000000ffff0cd224 */ /* 0x000fe200078e0a0c */
[----:B------:R-:W-:Y:S01]  /*1040*/  LOP3.LUT R6, R6, 0x800, RZ, 0xc0, !PT ;  /* 0x0000080006067812 */ /* 0x000fe200078ec0ff */
[----:B------:R-:W-:Y:S01]  /*1050*/  @!P2 IMAD.MOV R9, RZ, RZ, -R9 ;  /* 0x000000ffff09a224 */ /* 0x000fe200078e0a09 */
[C---:B------:R-:W-:Y:S01]  /*1060*/  SEL R7, R10.reuse, R7, !P3 ;  /* 0x000000070a077207 */ /* 0x040fe20005800000 */
[----:B------:R-:W-:Y:S01]  /*1070*/  @!P6 IMAD.IADD R13, R13, 0x1, -R20 ;  /* 0x000000010d0de824 */ /* 0x000fe200078e0a14 */
[C---:B------:R-:W-:Y:S01]  /*1080*/  SEL R12, R10.reuse, R12, !P3 ;  /* 0x0000000c0a0c7207 */ /* 0x040fe20005800000 */
[----:B------:R-:W-:Y:S01]  /*1090*/  @!P1 IMAD.MOV R15, RZ, RZ, -R15 ;  /* 0x000000ffff0f9224 */ /* 0x000fe200078e0a0f */
[----:B------:R-:W-:Y:S01]  /*10a0*/  SEL R9, R10, R9, !P3 ;  /* 0x000000090a097207 */ /* 0x000fe20005800000 */
[----:B0-----:R-:W-:Y:S01]  /*10b0*/  IMAD R7, R7, UR7, RZ ;  /* 0x0000000707077c24 */ /* 0x001fe2000f8e02ff */
[----:B------:R-:W-:Y:S01]  /*10c0*/  ISETP.GE.AND P6, PT, R27, RZ, PT ;  /* 0x000000ff1b00720c */ /* 0x000fe20003fc6270 */
[----:B------:R-:W-:Y:S01]  /*10d0*/  IMAD R12, R12, UR7, RZ ;  /* 0x000000070c0c7c24 */ /* 0x000fe2000f8e02ff */
[C---:B------:R-:W-:Y:S01]  /*10e0*/  SEL R5, R10.reuse, R5, !P3 ;  /* 0x000000050a057207 */ /* 0x040fe20005800000 */
[----:B------:R-:W-:Y:S01]  /*10f0*/  IMAD R9, R9, UR7, RZ ;  /* 0x0000000709097c24 */ /* 0x000fe2000f8e02ff */
[----:B------:R-:W-:Y:S01]  /*1100*/  SEL R15, R10, R15, !P3 ;  /* 0x0000000f0a0f7207 */ /* 0x000fe20005800000 */
[----:B------:R-:W-:Y:S01]  /*1110*/  @!P4 IMAD.MOV R11, RZ, RZ, -R11 ;  /* 0x000000ffff0bc224 */ /* 0x000fe200078e0a0b */
[C---:B--2---:R-:W-:Y:S01]  /*1120*/  LEA R108, P4, R12.reuse, UR14, 0x1 ;  /* 0x0000000e0c6c7c11 */ /* 0x044fe2000f8808ff */
[----:B------:R-:W-:Y:S01]  /*1130*/  @!P0 IMAD.MOV R18, RZ, RZ, -R18 ;  /* 0x000000ffff128224 */ /* 0x000fe200078e0a12 */
[----:B------:R-:W-:Y:S01]  /*1140*/  LEA R112, P2, R9, UR14, 0x1 ;  /* 0x0000000e09707c11 */ /* 0x000fe2000f8408ff */
[----:B------:R-:W-:Y:S01]  /*1150*/  IMAD R5, R5, UR7, RZ ;  /* 0x0000000705057c24 */ /* 0x000fe2000f8e02ff */
[----:B------:R-:W-:Y:S01]  /*1160*/  LEA.HI.X.SX32 R109, R12, UR15, 0x1, P4 ;  /* 0x0000000f0c6d7c11 */ /* 0x000fe2000a0f0eff */
[----:B------:R-:W-:Y:S01]  /*1170*/  IMAD R15, R15, UR7, RZ ;  /* 0x000000070f0f7c24 */ /* 0x000fe2000f8e02ff */
[----:B------:R-:W-:Y:S01]  /*1180*/  LEA.HI.X.SX32 R113, R9, UR15, 0x1, P2 ;  /* 0x0000000f09717c11 */ /* 0x000fe200090f0eff */
[----:B------:R-:W0:Y:S01]  /*1190*/  LDC R12, c[0x0][0x3ac] ;  /* 0x0000eb00ff0c7b82 */ /* 0x000e220000000800 */
[----:B------:R-:W-:Y:S01]  /*11a0*/  @!P6 IMAD.MOV R13, RZ, RZ, -R13 ;  /* 0x000000ffff0de224 */ /* 0x000fe200078e0a0d */
[----:B------:R-:W-:-:S02]  /*11b0*/  SEL R11, R10, R11, !P3 ;  /* 0x0000000b0a0b7207 */ /* 0x000fc40005800000 */
[----:B------:R-:W-:Y:S02]  /*11c0*/  LEA R114, P1, R7, UR14, 0x1 ;  /* 0x0000000e07727c11 */ /* 0x000fe4000f8208ff */
[C---:B------:R-:W-:Y:S01]  /*11d0*/  SEL R13, R10.reuse, R13, !P3 ;  /* 0x0000000d0a0d7207 */ /* 0x040fe20005800000 */
[----:B------:R-:W-:Y:S01]  /*11e0*/  IMAD R11, R11, UR7, RZ ;  /* 0x000000070b0b7c24 */ /* 0x000fe2000f8e02ff */
[----:B------:R-:W1:Y:S01]  /*11f0*/  LDC R9, c[0x0][0x3a8] ;  /* 0x0000ea00ff097b82 */ /* 0x000e620000000800 */
[----:B------:R-:W-:Y:S02]  /*1200*/  SEL R10, R10, R18, !P3 ;  /* 0x000000120a0a7207 */ /* 0x000fe40005800000 */
[----:B------:R-:W-:Y:S01]  /*1210*/  LEA.HI.X.SX32 R115, R7, UR15, 0x1, P1 ;  /* 0x0000000f07737c11 */ /* 0x000fe200088f0eff */
[----:B------:R-:W-:Y:S01]  /*1220*/  IMAD.SHL.U32 R7, R0, 0x20, RZ ;  /* 0x0000002000077824 */ /* 0x000fe200078e00ff */
[----:B------:R-:W-:Y:S01]  /*1230*/  LEA R116, P0, R5, UR14, 0x1 ;  /* 0x0000000e05747c11 */ /* 0x000fe2000f8008ff */
[----:B------:R-:W-:Y:S01]  /*1240*/  IMAD R10, R10, UR7, RZ ;  /* 0x000000070a0a7c24 */ /* 0x000fe2000f8e02ff */
[----:B------:R-:W-:Y:S01]  /*1250*/  LEA R118, P6, R19, UR12, 0x1 ;  /* 0x0000000c13767c11 */ /* 0x000fe2000f8c08ff */
[----:B------:R-:W-:Y:S01]  /*1260*/  IMAD R13, R13, UR7, RZ ;  /* 0x000000070d0d7c24 */ /* 0x000fe2000f8e02ff */
[----:B------:R-:W-:Y:S01]  /*1270*/  LEA R110, P3, R11, UR14, 0x1 ;  /* 0x0000000e0b6e7c11 */ /* 0x000fe2000f8608ff */
[----:B------:R-:W-:Y:S01]  /*1280*/  USHF.R.S32.HI UR7, URZ, 0x1f, UR5 ;  /* 0x0000001fff077899 */ /* 0x000fe20008011405 */
[----:B------:R-:W-:-:S02]  /*1290*/  LEA.HI.X.SX32 R117, R5, UR15, 0x1, P0 ;  /* 0x0000000f05757c11 */ /* 0x000fc400080f0eff */
[----:B------:R-:W-:Y:S01]  /*12a0*/  LOP3.LUT R7, R7, 0xc00, RZ, 0xc0, !PT ;  /* 0x00000c0007077812 */ /* 0x000fe200078ec0ff */
[----:B------:R-:W-:Y:S01]  /*12b0*/  ULEA.HI UR7, UR7, UR5, URZ, 0x6 ;  /* 0x0000000507077291 */ /* 0x000fe2000f8f30ff */
[----:B------:R-:W-:Y:S01]  /*12c0*/  LEA R102, P0, R10, UR14, 0x1 ;  /* 0x0000000e0a667c11 */ /* 0x000fe2000f8008ff */
[----:B0-----:R-:W-:Y:S01]  /*12d0*/  IMAD.SHL.U32 R14, R12, 0x40, RZ ;  /* 0x000000400c0e7824 */ /* 0x001fe200078e00ff */
[----:B------:R-:W-:Y:S01]  /*12e0*/  LEA.HI.X.SX32 R119, R19, UR13, 0x1, P6 ;  /* 0x0000000d13777c11 */ /* 0x000fe2000b0f0eff */
[----:B------:R-:W-:Y:S01]  /*12f0*/  IMAD R83, R99, R12, RZ ;  /* 0x0000000c63537224 */ /* 0x000fe200078e02ff */
[----:B------:R-:W-:Y:S01]  /*1300*/  LEA R106, P5, R13, UR14, 0x1 ;  /* 0x0000000e0d6a7c11 */ /* 0x000fe2000f8a08ff */
[----:B------:R-:W-:Y:S01]  /*1310*/  USHF.R.S32.HI UR7, URZ, 0x6, UR7 ;  /* 0x00000006ff077899 */ /* 0x000fe20008011407 */
[----:B------:R-:W-:Y:S02]  /*1320*/  LEA R104, P6, R15, UR14, 0x1 ;  /* 0x0000000e0f687c11 */ /* 0x000fe4000f8c08ff */
[----:B------:R-:W-:Y:S01]  /*1330*/  LEA.HI.X.SX32 R111, R11, UR15, 0x1, P3 ;  /* 0x0000000f0b6f7c11 */ /* 0x000fe200098f0eff */
[----:B------:R-:W-:Y:S01]  /*1340*/  IMAD.IADD R11, R8, 0x1, R7 ;  /* 0x00000001080b7824 */ /* 0x000fe200078e0207 */
[----:B------:R-:W-:Y:S01]  /*1350*/  LEA.HI.X.SX32 R103, R10, UR15, 0x1, P0 ;  /* 0x0000000f0a677c11 */ /* 0x000fe200080f0eff */
[-C--:B-1----:R-:W-:Y:S01]  /*1360*/  IMAD R82, R84, R9.reuse, RZ ;  /* 0x0000000954527224 */ /* 0x082fe200078e02ff */
[----:B------:R-:W-:Y:S01]  /*1370*/  SHF.R.U32.HI R5, RZ, 0x2, R0 ;  /* 0x00000002ff057819 */ /* 0x000fe20000011600 */
[-C--:B------:R-:W-:Y:S01]  /*1380*/  IMAD R81, R86, R9.reuse, RZ ;  /* 0x0000000956517224 */ /* 0x080fe200078e02ff */
[----:B------:R-:W-:Y:S01]  /*1390*/  LOP3.LUT R10, R4, 0x3fe, RZ, 0xc0, !PT ;  /* 0x000003fe040a7812 */ /* 0x000fe200078ec0ff */
[-C--:B------:R-:W-:Y:S01]  /*13a0*/  IMAD R80, R88, R9.reuse, RZ ;  /* 0x0000000958507224 */ /* 0x080fe200078e02ff */
[----:B------:R-:W-:Y:S01]  /*13b0*/  LEA.HI.X.SX32 R107, R13, UR15, 0x1, P5 ;  /* 0x0000000f0d6b7c11 */ /* 0x000fe2000a8f0eff */
[-C--:B------:R-:W-:Y:S01]  /*13c0*/  IMAD R79, R90, R9.reuse, RZ ;  /* 0x000000095a4f7224 */ /* 0x080fe200078e02ff */
[----:B------:R-:W-:Y:S01]  /*13d0*/  LEA.HI.X.SX32 R105, R15, UR15, 0x1, P6 ;  /* 0x0000000f0f697c11 */ /* 0x000fe2000b0f0eff */
[----:B------:R-:W-:Y:S01]  /*13e0*/  IMAD.SHL.U32 R15, R9, 0x40, RZ ;  /* 0x00000040090f7824 */ /* 0x000fe200078e00ff */
[----:B------:R-:W-:Y:S01]  /*13f0*/  IADD3 R6, PT, PT, R23, UR6, R6 ;  /* 0x0000000617067c10 */ /* 0x000fe2000fffe006 */
[-C--:B------:R-:W-:Y:S01]  /*1400*/  IMAD R78, R92, R9.reuse, RZ ;  /* 0x000000095c4e7224 */ /* 0x080fe200078e02ff */
[----:B------:R-:W-:Y:S01]  /*1410*/  LOP3.LUT R10, R10, 0x70, R5, 0x78, !PT ;  /* 0x000000700a0a7812 */ /* 0x000fe200078e7805 */
[----:B------:R-:W-:-:S02]  /*1420*/  IMAD R77, R94, R9, RZ ;  /* 0x000000095e4d7224 */ /* 0x000fc400078e02ff */
[-C--:B------:R-:W-:Y:S02]  /*1430*/  IMAD R76, R96, R9.reuse, RZ ;  /* 0x00000009604c7224 */ /* 0x080fe400078e02ff */
[-C--:B------:R-:W-:Y:S02]  /*1440*/  IMAD R75, R98, R9.reuse, RZ ;  /* 0x00000009624b7224 */ /* 0x080fe400078e02ff */
[-C--:B------:R-:W-:Y:S02]  /*1450*/  IMAD R74, R100, R9.reuse, RZ ;  /* 0x00000009644a7224 */ /* 0x080fe400078e02ff */
[-C--:B------:R-:W-:Y:S02]  /*1460*/  IMAD R16, R85, R9.reuse, RZ ;  /* 0x0000000955107224 */ /* 0x080fe400078e02ff */
[-C--:B------:R-:W-:Y:S02]  /*1470*/  IMAD R17, R87, R9.reuse, RZ ;  /* 0x0000000957117224 */ /* 0x080fe400078e02ff */
[----:B------:R-:W-:-:S02]  /*1480*/  IMAD R18, R89, R9, RZ ;  /* 0x0000000959127224 */ /* 0x000fc400078e02ff */
[-C--:B------:R-:W-:Y:S02]  /*1490*/  IMAD R19, R91, R9.reuse, RZ ;  /* 0x000000095b137224 */ /* 0x080fe400078e02ff */
[-C--:B------:R-:W-:Y:S02]  /*14a0*/  IMAD R13, R93, R9.reuse, RZ ;  /* 0x000000095d0d7224 */ /* 0x080fe400078e02ff */
[-C--:B------:R-:W-:Y:S02]  /*14b0*/  IMAD R12, R95, R9.reuse, RZ ;  /* 0x000000095f0c7224 */ /* 0x080fe400078e02ff */
[----:B------:R-:W-:Y:S01]  /*14c0*/  IMAD R8, R97, R9, RZ ;  /* 0x0000000961087224 */ /* 0x000fe200078e02ff */
[----:B------:R-:W-:-:S07]  /*14d0*/  LOP3.LUT R9, R11, 0x40, RZ, 0x3c, !PT ;  /* 0x000000400b097812 */ /* 0x000fce00078e3cff */
.L_x_2:
[----:B------:R-:W-:Y:S01]  /*14e0*/  ISETP.GE.AND P0, PT, R100, UR8, PT ;  /* 0x0000000864007c0c */ /* 0x000fe2000bf06270 */
[----:B------:R-:W-:Y:S01]  /*14f0*/  IMAD.WIDE R24, R74, 0x2, R118 ;  /* 0x000000024a187825 */ /* 0x000fe200078e0276 */
[----:B------:R-:W-:Y:S02]  /*1500*/  PRMT R28, RZ, 0x7610, R28 ;  /* 0x00007610ff1c7816 */ /* 0x000fe4000000001c */
[----:B------:R-:W-:Y:S02]  /*1510*/  ISETP.GE.AND P1, PT, R98, UR8, PT ;  /* 0x0000000862007c0c */ /* 0x000fe4000bf26270 */
[----:B------:R-:W-:Y:S02]  /*1520*/  ISETP.GE.AND P2, PT, R97, UR8, PT ;  /* 0x0000000861007c0c */ /* 0x000fe4000bf46270 */
[----:B------:R-:W-:Y:S02]  /*1530*/  ISETP.GE.AND P3, PT, R95, UR8, PT ;  /* 0x000000085f007c0c */ /* 0x000fe4000bf66270 */
[----:B------:R-:W-:-:S03]  /*1540*/  ISETP.GE.AND P4, PT, R94, UR8, PT ;  /* 0x000000085e007c0c */ /* 0x000fc6000bf86270 */
[----:B------:R0:W2:Y:S01]  /*1550*/  @!P0 LDG.E.U16 R28, desc[UR10][R24.64] ;  /* 0x0000000a181c8981 */ /* 0x0000a2000c1e1500 */
[----:B------:R-:W-:Y:S01]  /*1560*/  ISETP.GE.AND P0, PT, R96, UR8, PT ;  /* 0x0000000860007c0c */ /* 0x000fe2000bf06270 */
[----:B------:R-:W-:Y:S01]  /*1570*/  IMAD.WIDE R20, R75, 0x2, R118 ;  /* 0x000000024b147825 */ /* 0x000fe200078e0276 */
[----:B------:R-:W-:Y:S02]  /*1580*/  PRMT R29, RZ, 0x7610, R29 ;  /* 0x00007610ff1d7816 */ /* 0x000fe4000000001d */
[----:B------:R-:W-:Y:S01]  /*1590*/  PRMT R30, RZ, 0x7610, R30 ;  /* 0x00007610ff1e7816 */ /* 0x000fe2000000001e */
[----:B------:R-:W-:Y:S01]  /*15a0*/  IMAD.WIDE R22, R8, 0x2, R118 ;  /* 0x0000000208167825 */ /* 0x000fe200078e0276 */
[----:B------:R-:W-:Y:S02]  /*15b0*/  PRMT R31, RZ, 0x7610, R31 ;  /* 0x00007610ff1f7816 */ /* 0x000fe4000000001f */
[----:B------:R-:W-:Y:S01]  /*15c0*/  PRMT R32, RZ, 0x7610, R32 ;  /* 0x00007610ff207816 */ /* 0x000fe20000000020 */
[----:B0-----:R-:W-:Y:S01]  /*15d0*/  IMAD.WIDE R24, R76, 0x2, R118 ;  /* 0x000000024c187825 */ /* 0x001fe200078e0276 */
[----:B------:R-:W-:Y:S01]  /*15e0*/  PRMT R33, RZ, 0x7610, R33 ;  /* 0x00007610ff217816 */ /* 0x000fe20000000021 */
[----:B------:R0:W3:Y:S02]  /*15f0*/  @!P1 LDG.E.U16 R29, desc[UR10][R20.64] ;  /* 0x0000000a141d9981 */ /* 0x0000e4000c1e1500 */
[----:B------:R-:W-:-:S04]  /*1600*/  IMAD.WIDE R26, R12, 0x2, R118 ;  /* 0x000000020c1a7825 */ /* 0x000fc800078e0276 */
[----:B------:R-:W-:Y:S01]  /*1610*/  IMAD.WIDE R44, R77, 0x2, R118 ;  /* 0x000000024d2c7825 */ /* 0x000fe200078e0276 */
[----:B------:R1:W4:Y:S01]  /*1620*/  @!P2 LDG.E.U16 R30, desc[UR10][R22.64] ;  /* 0x0000000a161ea981 */ /* 0x000322000c1e1500 */
[----:B------:R-:W-:Y:S02]  /*1630*/  ISETP.GE.AND P1, PT, R92, UR8, PT ;  /* 0x000000085c007c0c */ /* 0x000fe4000bf26270 */
[----:B------:R-:W-:Y:S01]  /*1640*/  ISETP.GE.AND P2, PT, R91, UR8, PT ;  /* 0x000000085b007c0c */ /* 0x000fe2000bf46270 */
[----:B------:R5:W3:Y:S01]  /*1650*/  @!P0 LDG.E.U16 R31, desc[UR10][R24.64] ;  /* 0x0000000a181f8981 */ /* 0x000ae2000c1e1500 */
[----:B------:R-:W-:-:S03]  /*1660*/  ISETP.GE.AND P0, PT, R93, UR8, PT ;  /* 0x000000085d007c0c */ /* 0x000fc6000bf06270 */
[----:B------:R1:W3:Y:S01]  /*1670*/  @!P3 LDG.E.U16 R32, desc[UR10][R26.64] ;  /* 0x0000000a1a20b981 */ /* 0x0002e2000c1e1500 */
[----:B------:R-:W-:-:S03]  /*1680*/  ISETP.GE.AND P3, PT, R90, UR8, PT ;  /* 0x000000085a007c0c */ /* 0x000fc6000bf66270 */
[----:B------:R-:W3:Y:S01]  /*1690*/  @!P4 LDG.E.U16 R33, desc[UR10][R44.64] ;  /* 0x0000000a2c21c981 */ /* 0x000ee2000c1e1500 */
[----:B------:R-:W-:Y:S01]  /*16a0*/  ISETP.GE.AND P4, PT, R89, UR8, PT ;  /* 0x0000000859007c0c */ /* 0x000fe2000bf86270 */
[----:B0-----:R-:W-:Y:S01]  /*16b0*/  IMAD.WIDE R20, R13, 0x2, R118 ;  /* 0x000000020d147825 */ /* 0x001fe200078e0276 */
[----:B------:R-:W-:Y:S02]  /*16c0*/  PRMT R34, RZ, 0x7610, R34 ;  /* 0x00007610ff227816 */ /* 0x000fe40000000022 */
[----:B------:R-:W-:Y:S01]  /*16d0*/  PRMT R35, RZ, 0x7610, R35 ;  /* 0x00007610ff237816 */ /* 0x000fe20000000023 */
[----:B-1----:R-:W-:Y:S01]  /*16e0*/  IMAD.WIDE R22, R78, 0x2, R118 ;  /* 0x000000024e167825 */ /* 0x002fe200078e0276 */
[----:B------:R-:W-:Y:S02]  /*16f0*/  PRMT R40, RZ, 0x7610, R40 ;  /* 0x00007610ff287816 */ /* 0x000fe40000000028 */
[----:B------:R-:W-:Y:S01]  /*1700*/  PRMT R41, RZ, 0x7610, R41 ;  /* 0x00007610ff297816 */ /* 0x000fe20000000029 */
[----:B-----5:R-:W-:Y:S01]  /*1710*/  IMAD.WIDE R24, R19, 0x2, R118 ;  /* 0x0000000213187825 */ /* 0x020fe200078e0276 */
[----:B------:R-:W-:Y:S01]  /*1720*/  PRMT R42, RZ, 0x7610, R42 ;  /* 0x00007610ff2a7816 */ /* 0x000fe2000000002a */
[----:B------:R0:W5:Y:S02]  /*1730*/  @!P0 LDG.E.U16 R34, desc[UR10][R20.64] ;  /* 0x0000000a14228981 */ /* 0x000164000c1e1500 */
[----:B------:R-:W-:-:S04]  /*1740*/  IMAD.WIDE R26, R79, 0x2, R118 ;  /* 0x000000024f1a7825 */ /* 0x000fc800078e0276 */
[----:B------:R-:W-:Y:S01]  /*1750*/  IMAD.WIDE R52, R18, 0x2, R118 ;  /* 0x0000000212347825 */ /* 0x000fe200078e0276 */
[----:B------:R1:W5:Y:S01]  /*1760*/  @!P1 LDG.E.U16 R35, desc[UR10][R22.64] ;  /* 0x0000000a16239981 */ /* 0x000362000c1e1500 */
[----:B------:R-:W-:Y:S02]  /*1770*/  ISETP.GE.AND P0, PT, R88, UR8, PT ;  /* 0x0000000858007c0c */ /* 0x000fe4000bf06270 */
[----:B------:R-:W-:Y:S01]  /*1780*/  ISETP.GE.AND P1, PT, R87, UR8, PT ;  /* 0x0000000857007c0c */ /* 0x000fe2000bf26270 */
[----:B------:R0:W5:Y:S01]  /*1790*/  @!P2 LDG.E.U16 R40, desc[UR10][R24.64] ;  /* 0x0000000a1828a981 */ /* 0x000162000c1e1500 */
[----:B------:R-:W-:-:S03]  /*17a0*/  ISETP.GE.AND P2, PT, R86, UR8, PT ;  /* 0x0000000856007c0c */ /* 0x000fc6000bf46270 */
[----:B------:R1:W5:Y:S01]  /*17b0*/  @!P3 LDG.E.U16 R41, desc[UR10][R26.64] ;  /* 0x0000000a1a29b981 */ /* 0x000362000c1e1500 */
[----:B------:R-:W-:-:S03]  /*17c0*/  ISETP.GE.AND P3, PT, R85, UR8, PT ;  /* 0x0000000855007c0c */ /* 0x000fc6000bf66270 */
[----:B------:R-:W5:Y:S01]  /*17d0*/  @!P4 LDG.E.U16 R42, desc[UR10][R52.64] ;  /* 0x0000000a342ac981 */ /* 0x000f62000c1e1500 */
[----:B------:R-:W-:Y:S01]  /*17e0*/  ISETP.GE.AND P4, PT, R84, UR8, PT ;  /* 0x0000000854007c0c */ /* 0x000fe2000bf86270 */
[----:B0-----:R-:W-:Y:S01]  /*17f0*/  IMAD.WIDE R20, R80, 0x2, R118 ;  /* 0x0000000250147825 */ /* 0x001fe200078e0276 */
[----:B------:R-:W-:Y:S02]  /*1800*/  PRMT R43, RZ, 0x7610, R43 ;  /* 0x00007610ff2b7816 */ /* 0x000fe4000000002b */
[----:B------:R-:W-:Y:S01]  /*1810*/  PRMT R44, RZ, 0x7610, R44 ;  /* 0x00007610ff2c7816 */ /* 0x000fe2000000002c */
[----:B-1----:R-:W-:Y:S01]  /*1820*/  IMAD.WIDE R22, R17, 0x2, R118 ;  /* 0x0000000211167825 */ /* 0x002fe200078e0276 */
[----:B------:R-:W-:Y:S02]  /*1830*/  PRMT R45, RZ, 0x7610, R45 ;  /* 0x00007610ff2d7816 */ /* 0x000fe4000000002d */
[----:B------:R-:W-:Y:S01]  /*1840*/  PRMT R46, RZ, 0x7610, R46 ;  /* 0x00007610ff2e7816 */ /* 0x000fe2000000002e */
[----:B------:R-:W-:Y:S01]  /*1850*/  IMAD.WIDE R24, R81, 0x2, R118 ;  /* 0x0000000251187825 */ /* 0x000fe200078e0276 */
[----:B------:R-:W-:Y:S01]  /*1860*/  PRMT R47, RZ, 0x7610, R47 ;  /* 0x00007610ff2f7816 */ /* 0x000fe2000000002f */
[----:B------:R0:W5:Y:S02]  /*1870*/  @!P0 LDG.E.U16 R43, desc[UR10][R20.64] ;  /* 0x0000000a142b8981 */ /* 0x000164000c1e1500 */
[----:B------:R-:W-:-:S02]  /*1880*/  IMAD.WIDE R26, R16, 0x2, R118 ;  /* 0x00000002101a7825 */ /* 0x000fc400078e0276 */
[----:B------:R1:W5:Y:S02]  /*1890*/  @!P1 LDG.E.U16 R44, desc[UR10][R22.64] ;  /* 0x0000000a162c9981 */ /* 0x000364000c1e1500 */
[----:B------:R-:W-:Y:S02]  /*18a0*/  IMAD.WIDE R60, R82, 0x2, R118 ;  /* 0x00000002523c7825 */ /* 0x000fe400078e0276 */
[----:B------:R0:W5:Y:S04]  /*18b0*/  @!P2 LDG.E.U16 R45, desc[UR10][R24.64] ;  /* 0x0000000a182da981 */ /* 0x000168000c1e1500 */
[----:B------:R1:W5:Y:S04]  /*18c0*/  @!P3 LDG.E.U16 R46, desc[UR10][R26.64] ;  /* 0x0000000a1a2eb981 */ /* 0x000368000c1e1500 */
[----:B------:R-:W5:Y:S01]  /*18d0*/  @!P4 LDG.E.U16 R47, desc[UR10][R60.64] ;  /* 0x0000000a3c2fc981 */ /* 0x000f62000c1e1500 */
[----:B------:R-:W-:Y:S01]  /*18e0*/  BAR.SYNC.DEFER_BLOCKING 0x0 ;  /* 0x0000000000007b1d */ /* 0x000fe20000010000 */
[----:B------:R-:W-:Y:S01]  /*18f0*/  ISETP.GE.AND P0, PT, R99, UR8, PT ;  /* 0x0000000863007c0c */ /* 0x000fe2000bf06270 */
[----:B0-----:R-:W-:Y:S01]  /*1900*/  IMAD.WIDE R20, R83, 0x2, R102 ;  /* 0x0000000253147825 */ /* 0x001fe200078e0266 */
[----:B------:R-:W-:-:S02]  /*1910*/  PRMT R53, RZ, 0x7610, R53 ;  /* 0x00007610ff357816 */ /* 0x000fc40000000035 */
[----:B------:R-:W-:Y:S01]  /*1920*/  PRMT R55, RZ, 0x7610, R55 ;  /* 0x00007610ff377816 */ /* 0x000fe20000000037 */
[C---:B-1----:R-:W-:Y:S01]  /*1930*/  IMAD.WIDE R22, R83.reuse, 0x2, R104 ;  /* 0x0000000253167825 */ /* 0x042fe200078e0268 */
[----:B------:R-:W-:Y:S02]  /*1940*/  PRMT R69, RZ, 0x7610, R69 ;  /* 0x00007610ff457816 */ /* 0x000fe40000000045 */
[----:B------:R-:W-:Y:S01]  /*1950*/  PRMT R71, RZ, 0x7610, R71 ;  /* 0x00007610ff477816 */ /* 0x000fe20000000047 */
[----:B------:R-:W-:-:S04]  /*1960*/  IMAD.WIDE R24, R83, 0x2, R106 ;  /* 0x0000000253187825 */ /* 0x000fc800078e026a */
[C---:B------:R-:W-:Y:S01]  /*1970*/  IMAD.WIDE R26, R83.reuse, 0x2, R108 ;  /* 0x00000002531a7825 */ /* 0x040fe200078e026c */
[----:B------:R-:W-:Y:S02]  /*1980*/  PRMT R101, RZ, 0x7610, R101 ;  /* 0x00007610ff657816 */ /* 0x000fe40000000065 */
[----:B------:R-:W-:Y:S02]  /*1990*/  PRMT R121, RZ, 0x7610, R121 ;  /* 0x00007610ff797816 */ /* 0x000fe40000000079 */
[----:B------:R-:W-:Y:S02]  /*19a0*/  PRMT R123, RZ, 0x7610, R123 ;  /* 0x00007610ff7b7816 */ /* 0x000fe4000000007b */
[----:B------:R-:W-:Y:S01]  /*19b0*/  PRMT R125, RZ, 0x7610, R125 ;  /* 0x00007610ff7d7816 */ /* 0x000fe2000000007d */
[----:B------:R0:W5:Y:S04]  /*19c0*/  @!P0 LDG.E.U16 R53, desc[UR10][R20.64] ;  /* 0x0000000a14358981 */ /* 0x000168000c1e1500 */
[----:B------:R1:W5:Y:S04]  /*19d0*/  @!P0 LDG.E.U16 R55, desc[UR10][R22.64] ;  /* 0x0000000a16378981 */ /* 0x000368000c1e1500 */
[----:B------:R1:W5:Y:S01]  /*19e0*/  @!P0 LDG.E.U16 R69, desc[UR10][R24.64] ;  /* 0x0000000a18458981 */ /* 0x000362000c1e1500 */
[----:B0-----:R-:W-:-:S03]  /*19f0*/  IMAD.WIDE R20, R83, 0x2, R110 ;  /* 0x0000000253147825 */ /* 0x001fc600078e026e */
[----:B------:R0:W5:Y:S01]  /*1a00*/  @!P0 LDG.E.U16 R71, desc[UR10][R26.64] ;  /* 0x0000000a1a478981 */ /* 0x000162000c1e1500 */
[----:B-1----:R-:W-:-:S03]  /*1a10*/  IMAD.WIDE R22, R83, 0x2, R112 ;  /* 0x0000000253167825 */ /* 0x002fc600078e0270 */
[----:B------:R-:W5:Y:S01]  /*1a20*/  @!P0 LDG.E.U16 R101, desc[UR10][R20.64] ;  /* 0x0000000a14658981 */ /* 0x000f62000c1e1500 */
[----:B------:R-:W-:-:S03]  /*1a30*/  IMAD.WIDE R24, R83, 0x2, R114 ;  /* 0x0000000253187825 */ /* 0x000fc600078e0272 */
[----:B------:R-:W5:Y:S01]  /*1a40*/  @!P0 LDG.E.U16 R121, desc[UR10][R22.64] ;  /* 0x0000000a16798981 */ /* 0x000f62000c1e1500 */
[----:B0-----:R-:W-:-:S03]  /*1a50*/  IMAD.WIDE R26, R83, 0x2, R116 ;  /* 0x00000002531a7825 */ /* 0x001fc600078e0274 */
[----:B------:R-:W5:Y:S04]  /*1a60*/  @!P0 LDG.E.U16 R123, desc[UR10][R24.64] ;  /* 0x0000000a187b8981 */ /* 0x000f68000c1e1500 */
[----:B------:R-:W5:Y:S01]  /*1a70*/  @!P0 LDG.E.U16 R125, desc[UR10][R26.64] ;  /* 0x0000000a1a7d8981 */ /* 0x000f62000c1e1500 */
[----:B------:R-:W-:-:S04]  /*1a80*/  UIADD3 UR7, UPT, UPT, UR7, -0x1, URZ ;  /* 0xffffffff07077890 */ /* 0x000fc8000fffe0ff */
[----:B------:R-:W-:Y:S01]  /*1a90*/  UISETP.NE.U32.AND UP0, UPT, UR7, URZ, UPT ;  /* 0x000000ff0700728c */ /* 0x000fe2000bf05070 */
[C---:B------:R-:W-:Y:S01]  /*1aa0*/  IMAD.WIDE R116, R14.reuse, 0x2, R116 ;  /* 0x000000020e747825 */ /* 0x040fe200078e0274 */
[----:B--2---:R-:W-:Y:S04]  /*1ab0*/  STS.U16 [R73+UR6], R28 ;  /* 0x0000001c49007988 */ /* 0x004fe80008000406 */
[----:B----4-:R-:W-:Y:S04]  /*1ac0*/  STS.U16 [R73+UR6+0x800], R30 ;  /* 0x0008001e49007988 */ /* 0x010fe80008000406 */
[----:B---3--:R-:W-:Y:S04]  /*1ad0*/  STS.U16 [R73+UR6+0x1000], R32 ;  /* 0x0010002049007988 */ /* 0x008fe80008000406 */
[----:B-----5:R-:W-:Y:S04]  /*1ae0*/  STS.U16 [R73+UR6+0x1800], R34 ;  /* 0x0018002249007988 */ /* 0x020fe80008000406 */
[----:B------:R-:W-:Y:S04]  /*1af0*/  STS.U16 [R73+UR6+0x2000], R40 ;  /* 0x0020002849007988 */ /* 0x000fe80008000406 */
        /* <DEDUP_REMOVED lines=18> */
[----:B------:R-:W-:Y:S01]  /*1c20*/  STS.U16 [R10+UR6+0x5c00], R125 ;  /* 0x005c007d0a007988 */ /* 0x000fe20008000406 */
[----:B------:R-:W-:Y:S06]  /*1c30*/  BAR.SYNC.DEFER_BLOCKING 0x0 ;  /* 0x0000000000007b1d */ /* 0x000fec0000010000 */
[----:B------:R-:W-:Y:S04]  /*1c40*/  LDSM.16.MT88.4 R40, [R6] ;  /* 0x000000000628783b */ /* 0x000fe80000004200 */
[----:B------:R-:W0:Y:S04]  /*1c50*/  LDSM.16.M88.4 R32, [R11+UR6+0x4000] ;  /* 0x004000060b20783b */ /* 0x000e280008000200 */
[----:B------:R-:W1:Y:S04]  /*1c60*/  LDSM.16.M88.4 R24, [R11+UR6+0x5000] ;  /* 0x005000060b18783b */ /* 0x000e680008000200 */
[----:B------:R-:W2:Y:S04]  /*1c70*/  LDSM.16.MT88.4 R60, [R6+0x80] ;  /* 0x00008000063c783b */ /* 0x000ea80000004200 */
[----:B------:R-:W3:Y:S04]  /*1c80*/  LDSM.16.MT88.4 R20, [R6+0x1000] ;  /* 0x001000000614783b */ /* 0x000ee80000004200 */
[----:B------:R-:W4:Y:S04]  /*1c90*/  LDSM.16.MT88.4 R28, [R6+0x1080] ;  /* 0x00108000061c783b */ /* 0x000f280000004200 */
[----:B------:R-:W-:Y:S04]  /*1ca0*/  LDSM.16.M88.4 R44, [R9+UR6+0x4000] ;  /* 0x00400006092c783b */ /* 0x000fe80008000200 */
[----:B------:R-:W-:Y:S04]  /*1cb0*/  LDSM.16.M88.4 R52, [R9+UR6+0x5000] ;  /* 0x005000060934783b */ /* 0x000fe80008000200 */
[----:B------:R-:W-:Y:S01]  /*1cc0*/  LDSM.16.MT88.4 R68, [R6+0x3000] ;  /* 0x003000000644783b */ /* 0x000fe20000004200 */
[C---:B0-----:R-:W-:Y:S08]  /*1cd0*/  HMMA.16816.F32 R64, R40.reuse, R32, R64 ;  /* 0x000000202840723c */ /* 0x041ff00000001840 */
[----:B-1----:R-:W-:Y:S01]  /*1ce0*/  HMMA.16816.F32 R36, R40, R24, R36 ;  /* 0x000000182824723c */ /* 0x002fe20000001824 */
[----:B------:R-:W0:Y:S07]  /*1cf0*/  LDSM.16.MT88.4 R40, [R6+0x2000] ;  /* 0x002000000628783b */ /* 0x000e2e0000004200 */
[C---:B--2---:R-:W-:Y:S08]  /*1d00*/  HMMA.16816.F32 R48, R60.reuse, R32, R48 ;  /* 0x000000203c30723c */ /* 0x044ff00000001830 */
[----:B------:R-:W-:Y:S01]  /*1d10*/  HMMA.16816.F32 R56, R60, R24, R56 ;  /* 0x000000183c38723c */ /* 0x000fe20000001838 */
[----:B------:R-:W1:Y:S07]  /*1d20*/  LDSM.16.MT88.4 R60, [R6+0x2080] ;  /* 0x00208000063c783b */ /* 0x000e6e0000004200 */
[C---:B---3--:R-:W-:Y:S08]  /*1d30*/  HMMA.16816.F32 R64, R20.reuse, R34, R64 ;  /* 0x000000221440723c */ /* 0x048ff00000001840 */
[----:B------:R-:W-:Y:S01]  /*1d40*/  HMMA.16816.F32 R36, R20, R26, R36 ;  /* 0x0000001a1424723c */ /* 0x000fe20000001824 */
[----:B------:R-:W2:Y:S07]  /*1d50*/  LDSM.16.MT88.4 R20, [R6+0x3080] ;  /* 0x003080000614783b */ /* 0x000eae0000004200 */
[C---:B----4-:R-:W-:Y:S08]  /*1d60*/  HMMA.16816.F32 R48, R28.reuse, R34, R48 ;  /* 0x000000221c30723c */ /* 0x050ff00000001830 */
[----:B------:R-:W-:Y:S08]  /*1d70*/  HMMA.16816.F32 R56, R28, R26, R56 ;  /* 0x0000001a1c38723c */ /* 0x000ff00000001838 */
[C---:B0-----:R-:W-:Y:S08]  /*1d80*/  HMMA.16816.F32 R64, R40.reuse, R44, R64 ;  /* 0x0000002c2840723c */ /* 0x041ff00000001840 */
[----:B------:R-:W-:Y:S08]  /*1d90*/  HMMA.16816.F32 R36, R40, R52, R36 ;  /* 0x000000342824723c */ /* 0x000ff00000001824 */
[C---:B-1----:R-:W-:Y:S08]  /*1da0*/  HMMA.16816.F32 R48, R60.reuse, R44, R48 ;  /* 0x0000002c3c30723c */ /* 0x042ff00000001830 */
[----:B------:R-:W-:Y:S08]  /*1db0*/  HMMA.16816.F32 R56, R60, R52, R56 ;  /* 0x000000343c38723c */ /* 0x000ff00000001838 */
[C---:B------:R-:W-:Y:S08]  /*1dc0*/  HMMA.16816.F32 R64, R68.reuse, R46, R64 ;  /* 0x0000002e4440723c */ /* 0x040ff00000001840 */
[----:B------:R-:W-:Y:S08]  /*1dd0*/  HMMA.16816.F32 R36, R68, R54, R36 ;  /* 0x000000364424723c */ /* 0x000ff00000001824 */
[C---:B--2---:R-:W-:Y:S08]  /*1de0*/  HMMA.16816.F32 R48, R20.reuse, R46, R48 ;  /* 0x0000002e1430723c */ /* 0x044ff00000001830 */
[----:B------:R-:W-:Y:S01]  /*1df0*/  HMMA.16816.F32 R56, R20, R54, R56 ;  /* 0x000000361438723c */ /* 0x000fe20000001838 */
[----:B------:R-:W-:Y:S01]  /*1e00*/  IMAD.WIDE R114, R14, 0x2, R114 ;  /* 0x000000020e727825 */ /* 0x000fe200078e0272 */
[----:B------:R-:W-:-:S03]  /*1e10*/  UIADD3 UR8, UPT, UPT, UR8, -0x40, URZ ;  /* 0xffffffc008087890 */ /* 0x000fc6000fffe0ff */
[----:B------:R-:W-:-:S04]  /*1e20*/  IMAD.WIDE R112, R14, 0x2, R112 ;  /* 0x000000020e707825 */ /* 0x000fc800078e0270 */
[----:B------:R-:W-:-:S04]  /*1e30*/  IMAD.WIDE R110, R14, 0x2, R110 ;  /* 0x000000020e6e7825 */ /* 0x000fc800078e026e */
[----:B------:R-:W-:-:S04]  /*1e40*/  IMAD.WIDE R108, R14, 0x2, R108 ;  /* 0x000000020e6c7825 */ /* 0x000fc800078e026c */
[----:B------:R-:W-:-:S04]  /*1e50*/  IMAD.WIDE R106, R14, 0x2, R106 ;  /* 0x000000020e6a7825 */ /* 0x000fc800078e026a */
[----:B------:R-:W-:-:S04]  /*1e60*/  IMAD.WIDE R104, R14, 0x2, R104 ;  /* 0x000000020e687825 */ /* 0x000fc800078e0268 */
[----:B------:R-:W-:-:S04]  /*1e70*/  IMAD.WIDE R102, R14, 0x2, R102 ;  /* 0x000000020e667825 */ /* 0x000fc800078e0266 */
[----:B------:R-:W-:Y:S01]  /*1e80*/  IMAD.WIDE R118, R15, 0x2, R118 ;  /* 0x000000020f767825 */ /* 0x000fe200078e0276 */
[----:B------:R-:W-:Y:S06]  /*1e90*/  BRA.U UP0, `(.L_x_2) ;  /* 0xfffffff500907547 */ /* 0x000fec000b83ffff */
[----:B------:R-:W-:Y:S02]  /*1ea0*/  F2FP.F16.F32.PACK_AB R51, R59, R51 ;  /* 0x000000333b33723e */ /* 0x000fe400000000ff */
[----:B------:R-:W-:Y:S02]  /*1eb0*/  F2FP.F16.F32.PACK_AB R50, R58, R50 ;  /* 0x000000323a32723e */ /* 0x000fe400000000ff */
[----:B------:R-:W-:Y:S02]  /*1ec0*/  F2FP.F16.F32.PACK_AB R39, R39, R67 ;  /* 0x000000432727723e */ /* 0x000fe400000000ff */
[----:B------:R-:W-:Y:S02]  /*1ed0*/  F2FP.F16.F32.PACK_AB R38, R38, R66 ;  /* 0x000000422626723e */ /* 0x000fe400000000ff */
[----:B------:R-:W-:Y:S02]  /*1ee0*/  F2FP.F16.F32.PACK_AB R49, R57, R49 ;  /* 0x000000313931723e */ /* 0x000fe400000000ff */
[----:B------:R-:W-:-:S02]  /*1ef0*/  F2FP.F16.F32.PACK_AB R48, R56, R48 ;  /* 0x000000303830723e */ /* 0x000fc400000000ff */
[----:B------:R-:W-:Y:S02]  /*1f00*/  F2FP.F16.F32.PACK_AB R37, R37, R65 ;  /* 0x000000412525723e */ /* 0x000fe400000000ff */
[----:B------:R-:W-:-:S07]  /*1f10*/  F2FP.F16.F32.PACK_AB R36, R36, R64 ;  /* 0x000000402424723e */ /* 0x000fce00000000ff */
.L_x_1:
[----:B------:R-:W-:Y:S01]  /*1f20*/  BAR.SYNC.DEFER_BLOCKING 0x0 ;  /* 0x0000000000007b1d */ /* 0x000fe20000010000 */
[----:B------:R-:W-:Y:S01]  /*1f30*/  LOP3.LUT R9, R7, 0x3c, R4, 0xf8, !PT ;  /* 0x0000003c07097812 */ /* 0x000fe200078ef804 */
[C---:B------:R-:W-:Y:S01]  /*1f40*/  IMAD.SHL.U32 R4, R0.reuse, 0x40, RZ ;  /* 0x0000004000047824 */ /* 0x040fe200078e00ff */
[--C-:B------:R-:W-:Y:S01]  /*1f50*/  SHF.R.S32.HI R6, RZ, 0x7, R0.reuse ;  /* 0x00000007ff067819 */ /* 0x100fe20000011400 */
[C---:B------:R-:W-:Y:S01]  /*1f60*/  IMAD.SHL.U32 R8, R0.reuse, 0x4, RZ ;  /* 0x0000000400087824 */ /* 0x040fe200078e00ff */
[----:B------:R-:W-:Y:S01]  /*1f70*/  SHF.R.U32.HI R7, RZ, 0x1, R0 ;  /* 0x00000001ff077819 */ /* 0x000fe20000011600 */
[----:B------:R-:W-:Y:S01]  /*1f80*/  IMAD.SHL.U32 R11, R0, 0x8, RZ ;  /* 0x00000008000b7824 */ /* 0x000fe200078e00ff */
[----:B------:R-:W-:Y:S01]  /*1f90*/  SGXT R6, R6, 0x1 ;  /* 0x000000010606781a */ /* 0x000fe20000000200 */
[----:B------:R-:W0:Y:S01]  /*1fa0*/  LDC R20, c[0x0][0x3b8] ;  /* 0x0000ee00ff147b82 */ /* 0x000e220000000800 */
[----:B------:R-:W-:Y:S01]  /*1fb0*/  LOP3.LUT R4, R4, 0x40, RZ, 0xc0, !PT ;  /* 0x0000004004047812 */ /* 0x000fe200078ec0ff */
[----:B------:R-:W1:Y:S01]  /*1fc0*/  LDCU.128 UR12, c[0x0][0x390] ;  /* 0x00007200ff0c77ac */ /* 0x000e620008000c00 */
[----:B------:R-:W-:Y:S01]  /*1fd0*/  LOP3.LUT R9, R9, 0x4004, R6, 0x78, !PT ;  /* 0x0000400409097812 */ /* 0x000fe200078e7806 */
[----:B------:R-:W-:Y:S01]  /*1fe0*/  IMAD.SHL.U32 R6, R0, 0x400, RZ ;  /* 0x0000040000067824 */ /* 0x000fe200078e00ff */
[----:B------:R-:W-:Y:S01]  /*1ff0*/  LOP3.LUT R4, R4, 0x80, R7, 0xf8, !PT ;  /* 0x0000008004047812 */ /* 0x000fe200078ef807 */
[----:B------:R-:W2:Y:S01]  /*2000*/  LDCU UR5, c[0x0][0x3b4] ;  /* 0x00007680ff0577ac */ /* 0x000ea20008000800 */
[----:B------:R-:W-:-:S02]  /*2010*/  LOP3.LUT R8, R8, 0x380, RZ, 0xc0, !PT ;  /* 0x0000038008087812 */ /* 0x000fc400078ec0ff */
[----:B------:R-:W-:Y:S02]  /*2020*/  LOP3.LUT R4, R4, R9, RZ, 0xfc, !PT ;  /* 0x0000000904047212 */ /* 0x000fe400078efcff */
[----:B------:R-:W-:Y:S02]  /*2030*/  LOP3.LUT R6, R6, 0x6078, R11, 0xc8, !PT ;  /* 0x0000607806067812 */ /* 0x000fe400078ec80b */
[----:B------:R-:W-:Y:S02]  /*2040*/  LOP3.LUT R0, R4, 0x40, RZ, 0x3c, !PT ;  /* 0x0000004004007812 */ /* 0x000fe400078e3cff */
[----:B------:R-:W-:Y:S01]  /*2050*/  LOP3.LUT R5, R8, 0x44, R5, 0xf8, !PT ;  /* 0x0000004408057812 */ /* 0x000fe200078ef805 */
[----:B------:R-:W-:Y:S01]  /*2060*/  STS [R4+UR6], R36 ;  /* 0x0000002404007988 */ /* 0x000fe20008000806 */
[----:B------:R-:W-:Y:S02]  /*2070*/  LOP3.LUT R100, R3, UR4, R100, 0xfe, !PT ;  /* 0x0000000403647c12 */ /* 0x000fe4000f8efe64 */
[----:B------:R-:W-:Y:S01]  /*2080*/  LOP3.LUT R10, R6, R5, RZ, 0x3c, !PT ;  /* 0x00000005060a7212 */ /* 0x000fe200078e3cff */
[----:B------:R-:W-:Y:S01]  /*2090*/  STS [R4+UR6+0x200], R37 ;  /* 0x0002002504007988 */ /* 0x000fe20008000806 */
[----:B-1----:R-:W-:-:S02]  /*20a0*/  ISETP.GE.AND P0, PT, R2, UR14, PT ;  /* 0x0000000e02007c0c */ /* 0x002fc4000bf06270 */
[----:B------:R-:W-:Y:S01]  /*20b0*/  LOP3.LUT R11, R10, 0x4, RZ, 0x3c, !PT ;  /* 0x000000040a0b7812 */ /* 0x000fe200078e3cff */
[----:B------:R-:W-:Y:S01]  /*20c0*/  STS [R4+UR6+0x100], R48 ;  /* 0x0001003004007988 */ /* 0x000fe20008000806 */
[----:B--2---:R-:W-:Y:S01]  /*20d0*/  IMAD R2, R2, UR5, RZ ;  /* 0x0000000502027c24 */ /* 0x004fe2000f8e02ff */
[C---:B------:R-:W-:Y:S01]  /*20e0*/  LOP3.LUT R3, R100.reuse, 0x4, RZ, 0xfc, !PT ;  /* 0x0000000464037812 */ /* 0x040fe200078efcff */
[C---:B0-----:R-:W-:Y:S01]  /*20f0*/  IMAD R5, R100.reuse, R20, RZ ;  /* 0x0000001464057224 */ /* 0x041fe200078e02ff */
[----:B------:R0:W-:Y:S01]  /*2100*/  STS [R4+UR6+0x300], R49 ;  /* 0x0003003104007988 */ /* 0x0001e20008000806 */
[----:B------:R-:W-:Y:S02]  /*2110*/  ISETP.LT.AND P5, PT, R100, UR15, !P0 ;  /* 0x0000000f64007c0c */ /* 0x000fe4000c7a1270 */
[----:B------:R-:W-:Y:S01]  /*2120*/  LEA R16, P1, R2, UR12, 0x1 ;  /* 0x0000000c02107c11 */ /* 0x000fe2000f8208ff */
[----:B------:R-:W-:Y:S01]  /*2130*/  STS [R0+UR6+0x2000], R38 ;  /* 0x0020002600007988 */ /* 0x000fe20008000806 */
[----:B------:R-:W-:Y:S01]  /*2140*/  IMAD R6, R20, 0x4, R5 ;  /* 0x0000000414067824 */ /* 0x000fe200078e0205 */
[----:B------:R-:W-:-:S02]  /*2150*/  ISETP.LT.AND P4, PT, R3, UR15, !P0 ;  /* 0x0000000f03007c0c */ /* 0x000fc4000c781270 */
[----:B------:R-:W-:Y:S01]  /*2160*/  STS [R0+UR6+0x2200], R39 ;  /* 0x0022002700007988 */ /* 0x000fe20008000806 */
[----:B------:R-:W-:Y:S01]  /*2170*/  LOP3.LUT R3, R100, 0xc, RZ, 0xfc, !PT ;  /* 0x0000000c64037812 */ /* 0x000fe200078efcff */
[----:B------:R-:W-:Y:S01]  /*2180*/  IMAD R7, R20, 0x4, R6 ;  /* 0x0000000414077824 */ /* 0x000fe200078e0206 */
[----:B------:R-:W-:Y:S01]  /*2190*/  LEA.HI.X.SX32 R18, R2, UR13, 0x1, P1 ;  /* 0x0000000d02127c11 */ /* 0x000fe200088f0eff */
[----:B------:R-:W-:Y:S01]  /*21a0*/  STS [R0+UR6+0x2100], R50 ;  /* 0x0021003200007988 */ /* 0x000fe20008000806 */
[-C--:B------:R-:W-:Y:S01]  /*21b0*/  LEA R2, P1, R5, R16.reuse, 0x1 ;  /* 0x0000001005027211 */ /* 0x080fe200078208ff */
[----:B------:R-:W-:Y:S01]  /*21c0*/  IMAD R8, R20, 0x4, R7 ;  /* 0x0000000414087824 */ /* 0x000fe200078e0207 */
[----:B0-----:R-:W-:Y:S01]  /*21d0*/  LEA R4, P6, R6, R16, 0x1 ;  /* 0x0000001006047211 */ /* 0x001fe200078c08ff */
[----:B------:R0:W-:Y:S01]  /*21e0*/  STS [R0+UR6+0x2300], R51 ;  /* 0x0023003300007988 */ /* 0x0001e20008000806 */
[----:B------:R-:W-:Y:S01]  /*21f0*/  BAR.SYNC.DEFER_BLOCKING 0x0 ;  /* 0x0000000000007b1d */ /* 0x000fe20000010000 */
[----:B------:R-:W-:Y:S01]  /*2200*/  ISETP.LT.AND P2, PT, R3, UR15, !P0 ;  /* 0x0000000f03007c0c */ /* 0x000fe2000c741270 */
[----:B------:R-:W-:Y:S01]  /*2210*/  IMAD R9, R20, 0x4, R8 ;  /* 0x0000000414097824 */ /* 0x000fe200078e0208 */
[----:B------:R-:W-:-:S02]  /*2220*/  LEA.HI.X.SX32 R3, R5, R18, 0x1, P1 ;  /* 0x0000001205037211 */ /* 0x000fc400008f0eff */
[----:B------:R-:W-:Y:S02]  /*2230*/  LEA.HI.X.SX32 R5, R6, R18, 0x1, P6 ;  /* 0x0000001206057211 */ /* 0x000fe400030f0eff */
[----:B0-----:R-:W-:-:S04]  /*2240*/  LOP3.LUT R0, R100, 0x8, RZ, 0xfc, !PT ;  /* 0x0000000864007812 */ /* 0x001fc800078efcff */
[----:B------:R-:W-:Y:S02]  /*2250*/  ISETP.LT.AND P3, PT, R0, UR15, !P0 ;  /* 0x0000000f00007c0c */ /* 0x000fe4000c761270 */
[----:B------:R-:W-:-:S04]  /*2260*/  LOP3.LUT R0, R100, 0x10, RZ, 0xfc, !PT ;  /* 0x0000001064007812 */ /* 0x000fc800078efcff */
[----:B------:R-:W-:Y:S02]  /*2270*/  ISETP.LT.AND P1, PT, R0, UR15, !P0 ;  /* 0x0000000f00007c0c */ /* 0x000fe4000c721270 */
[----:B------:R-:W-:Y:S01]  /*2280*/  LOP3.LUT R0, R100, 0x14, RZ, 0xfc, !PT ;  /* 0x0000001464007812 */ /* 0x000fe200078efcff */
[----:B------:R-:W0:Y:S04]  /*2290*/  LDS R13, [R10+UR6] ;  /* 0x000000060a0d7984 */ /* 0x000e280008000800 */
[----:B------:R-:W1:Y:S04]  /*22a0*/  LDS R21, [R11+UR6] ;  /* 0x000000060b157984 */ /* 0x000e680008000800 */
[----:B------:R-:W2:Y:S04]  /*22b0*/  LDS R15, [R10+UR6+0x400] ;  /* 0x000400060a0f7984 */ /* 0x000ea80008000800 */
[----:B------:R-:W3:Y:S04]  /*22c0*/  LDS R23, [R11+UR6+0x400] ;  /* 0x000400060b177984 */ /* 0x000ee80008000800 */
[----:B------:R-:W4:Y:S04]  /*22d0*/  LDS R17, [R10+UR6+0x800] ;  /* 0x000800060a117984 */ /* 0x000f280008000800 */
[----:B------:R-:W5:Y:S04]  /*22e0*/  LDS R25, [R11+UR6+0x800] ;  /* 0x000800060b197984 */ /* 0x000f680008000800 */
[----:B------:R0:W4:Y:S04]  /*22f0*/  LDS R19, [R10+UR6+0xc00] ;  /* 0x000c00060a137984 */ /* 0x0001280008000800 */
[----:B------:R-:W4:Y:S01]  /*2300*/  LDS R27, [R11+UR6+0xc00] ;  /* 0x000c00060b1b7984 */ /* 0x000f220008000800 */
[----:B0-----:R-:W-:-:S03]  /*2310*/  IMAD R10, R20, 0x4, R9 ;  /* 0x00000004140a7824 */ /* 0x001fc600078e0209 */
[----:B------:R0:W-:Y:S01]  /*2320*/  @P5 STG.E.U16 desc[UR10][R2.64], R13 ;  /* 0x0000000d02005986 */ /* 0x0001e2000c10150a */
[----:B------:R-:W-:Y:S02]  /*2330*/  ISETP.LT.AND P5, PT, R0, UR15, !P0 ;  /* 0x0000000f00007c0c */ /* 0x000fe4000c7a1270 */
[----:B------:R-:W-:Y:S01]  /*2340*/  LOP3.LUT R0, R100, 0x18, RZ, 0xfc, !PT ;  /* 0x0000001864007812 */ /* 0x000fe200078efcff */
[----:B-1----:R1:W-:Y:S01]  /*2350*/  @P4 STG.E.U16 desc[UR10][R4.64], R21 ;  /* 0x0000001504004986 */ /* 0x0023e2000c10150a */
[----:B------:R-:W-:-:S04]  /*2360*/  LEA R6, P4, R7, R16, 0x1 ;  /* 0x0000001007067211 */ /* 0x000fc800078808ff */
[----:B------:R-:W-:Y:S02]  /*2370*/  LEA.HI.X.SX32 R7, R7, R18, 0x1, P4 ;  /* 0x0000001207077211 */ /* 0x000fe400020f0eff */
[----:B------:R-:W-:Y:S02]  /*2380*/  ISETP.LT.AND P4, PT, R0, UR15, !P0 ;  /* 0x0000000f00007c0c */ /* 0x000fe4000c781270 */
[----:B0-----:R-:W-:Y:S01]  /*2390*/  LEA R2, P6, R8, R16, 0x1 ;  /* 0x0000001008027211 */ /* 0x001fe200078c08ff */
[----:B--2---:R0:W-:Y:S01]  /*23a0*/  @P3 STG.E.U16 desc[UR10][R6.64], R15 ;  /* 0x0000000f06003986 */ /* 0x0041e2000c10150a */
[----:B------:R-:W-:Y:S02]  /*23b0*/  LOP3.LUT R0, R100, 0x1c, RZ, 0xfc, !PT ;  /* 0x0000001c64007812 */ /* 0x000fe400078efcff */
[----:B------:R-:W-:Y:S02]  /*23c0*/  LEA.HI.X.SX32 R3, R8, R18, 0x1, P6 ;  /* 0x0000001208037211 */ /* 0x000fe400030f0eff */
[----:B-1----:R-:W-:-:S02]  /*23d0*/  LEA R4, P6, R9, R16, 0x1 ;  /* 0x0000001009047211 */ /* 0x002fc400078c08ff */
[----:B------:R-:W-:Y:S01]  /*23e0*/  ISETP.LT.AND P3, PT, R0, UR15, !P0 ;  /* 0x0000000f00007c0c */ /* 0x000fe2000c761270 */
[----:B---3--:R1:W-:Y:S01]  /*23f0*/  @P2 STG.E.U16 desc[UR10][R2.64], R23 ;  /* 0x0000001702002986 */ /* 0x0083e2000c10150a */
[----:B------:R-:W-:Y:S02]  /*2400*/  LEA.HI.X.SX32 R5, R9, R18, 0x1, P6 ;  /* 0x0000001209057211 */ /* 0x000fe400030f0eff */
[----:B------:R-:W-:Y:S01]  /*2410*/  LEA R8, P6, R10, R16, 0x1 ;  /* 0x000000100a087211 */ /* 0x000fe200078c08ff */
[----:B0-----:R-:W-:Y:S01]  /*2420*/  IMAD R7, R20, 0x4, R10 ;  /* 0x0000000414077824 */ /* 0x001fe200078e020a */
[----:B------:R-:W-:Y:S01]  /*2430*/  LOP3.LUT R0, R100, 0x20, RZ, 0xfc, !PT ;  /* 0x0000002064007812 */ /* 0x000fe200078efcff */
[----:B----4-:R0:W-:Y:S01]  /*2440*/  @P1 STG.E.U16 desc[UR10][R4.64], R17 ;  /* 0x0000001104001986 */ /* 0x0101e2000c10150a */
[----:B------:R-:W-:Y:S01]  /*2450*/  LEA.HI.X.SX32 R9, R10, R18, 0x1, P6 ;  /* 0x000000120a097211 */ /* 0x000fe200030f0eff */
[----:B------:R-:W-:Y:S01]  /*2460*/  IMAD R10, R20, 0x4, R7 ;  /* 0x00000004140a7824 */ /* 0x000fe200078e0207 */
[----:B------:R-:W-:-:S02]  /*2470*/  LEA R6, P6, R7, R16, 0x1 ;  /* 0x0000001007067211 */ /* 0x000fc400078c08ff */
[----:B------:R-:W-:Y:S01]  /*2480*/  ISETP.LT.AND P2, PT, R0, UR15, !P0 ;  /* 0x0000000f00007c0c */ /* 0x000fe2000c741270 */
[----:B-----5:R2:W-:Y:S01]  /*2490*/  @P5 STG.E.U16 desc[UR10][R8.64], R25 ;  /* 0x0000001908005986 */ /* 0x0205e2000c10150a */
[----:B------:R-:W-:Y:S02]  /*24a0*/  LEA.HI.X.SX32 R7, R7, R18, 0x1, P6 ;  /* 0x0000001207077211 */ /* 0x000fe400030f0eff */
[----:B-1----:R-:W-:Y:S02]  /*24b0*/  LEA R2, P6, R10, R16, 0x1 ;  /* 0x000000100a027211 */ /* 0x002fe400078c08ff */
[----:B------:R-:W-:Y:S01]  /*24c0*/  LOP3.LUT R0, R100, 0x24, RZ, 0xfc, !PT ;  /* 0x0000002464007812 */ /* 0x000fe200078efcff */
[----:B0-----:R-:W-:Y:S01]  /*24d0*/  IMAD R5, R20, 0x4, R10 ;  /* 0x0000000414057824 */ /* 0x001fe200078e020a */
[----:B------:R-:W-:Y:S01]  /*24e0*/  LEA.HI.X.SX32 R3, R10, R18, 0x1, P6 ;  /* 0x000000120a037211 */ /* 0x000fe200030f0eff */
[----:B------:R0:W-:Y:S01]  /*24f0*/  @P4 STG.E.U16 desc[UR10][R6.64], R19 ;  /* 0x0000001306004986 */ /* 0x0001e2000c10150a */
[----:B------:R-:W-:-:S02]  /*2500*/  ISETP.LT.AND P1, PT, R0, UR15, !P0 ;  /* 0x0000000f00007c0c */ /* 0x000fc4000c721270 */
[C---:B------:R-:W-:Y:S01]  /*2510*/  LEA R4, P6, R5.reuse, R16, 0x1 ;  /* 0x0000001005047211 */ /* 0x040fe200078c08ff */
[----:B--2---:R-:W-:Y:S01]  /*2520*/  IMAD R9, R20, 0x4, R5 ;  /* 0x0000000414097824 */ /* 0x004fe200078e0205 */
[----:B------:R-:W-:Y:S01]  /*2530*/  LOP3.LUT R0, R100, 0x28, RZ, 0xfc, !PT ;  /* 0x0000002864007812 */ /* 0x000fe200078efcff */
[----:B------:R1:W-:Y:S01]  /*2540*/  @P3 STG.E.U16 desc[UR10][R2.64], R27 ;  /* 0x0000001b02003986 */ /* 0x0003e2000c10150a */
[----:B------:R-:W-:Y:S01]  /*2550*/  LEA.HI.X.SX32 R5, R5, R18, 0x1, P6 ;  /* 0x0000001205057211 */ /* 0x000fe200030f0eff */
[----:B------:R-:W-:Y:S01]  /*2560*/  IMAD R10, R20, 0x4, R9 ;  /* 0x00000004140a7824 */ /* 0x000fe200078e0209 */
[----:B------:R-:W-:Y:S02]  /*2570*/  ISETP.LT.AND P5, PT, R0, UR15, !P0 ;  /* 0x0000000f00007c0c */ /* 0x000fe4000c7a1270 */
[----:B------:R-:W-:Y:S01]  /*2580*/  LEA R8, P6, R9, R16, 0x1 ;  /* 0x0000001009087211 */ /* 0x000fe200078c08ff */
[----:B0-----:R-:W-:Y:S01]  /*2590*/  IMAD R7, R20, 0x4, R10 ;  /* 0x0000000414077824 */ /* 0x001fe200078e020a */
[----:B------:R-:W-:-:S02]  /*25a0*/  LOP3.LUT R0, R100, 0x2c, RZ, 0xfc, !PT ;  /* 0x0000002c64007812 */ /* 0x000fc400078efcff */
[----:B------:R-:W-:Y:S01]  /*25b0*/  LEA.HI.X.SX32 R9, R9, R18, 0x1, P6 ;  /* 0x0000001209097211 */ /* 0x000fe200030f0eff */
[C---:B------:R-:W-:Y:S01]  /*25c0*/  IMAD R11, R20.reuse, 0x4, R7 ;  /* 0x00000004140b7824 */ /* 0x040fe200078e0207 */
[----:B------:R-:W-:Y:S02]  /*25d0*/  PRMT R21, R21, 0x7632, R21 ;  /* 0x0000763215157816 */ /* 0x000fe40000000015 */
[----:B-1----:R-:W-:Y:S01]  /*25e0*/  PRMT R3, R13, 0x7632, R3 ;  /* 0x000076320d037816 */ /* 0x002fe20000000003 */
[----:B------:R-:W-:Y:S01]  /*25f0*/  IMAD R13, R20, 0x4, R11 ;  /* 0x00000004140d7824 */ /* 0x000fe200078e020b */
[----:B------:R-:W-:Y:S02]  /*2600*/  ISETP.LT.AND P4, PT, R0, UR15, !P0 ;  /* 0x0000000f00007c0c */ /* 0x000fe4000c781270 */
[----:B------:R-:W-:Y:S01]  /*2610*/  LOP3.LUT R0, R100, 0x30, RZ, 0xfc, !PT ;  /* 0x0000003064007812 */ /* 0x000fe200078efcff */
[----:B------:R0:W-:Y:S01]  /*2620*/  @P2 STG.E.U16 desc[UR10][R4.64], R3 ;  /* 0x0000000304002986 */ /* 0x0001e2000c10150a */
[----:B------:R-:W-:Y:S01]  /*2630*/  LEA R2, P6, R10, R16, 0x1 ;  /* 0x000000100a027211 */ /* 0x000fe200078c08ff */
[----:B------:R-:W-:Y:S01]  /*2640*/  IMAD R14, R20, 0x4, R13 ;  /* 0x00000004140e7824 */ /* 0x000fe200078e020d */
[----:B------:R-:W-:Y:S01]  /*2650*/  ISETP.LT.AND P3, PT, R0, UR15, !P0 ;  /* 0x0000000f00007c0c */ /* 0x000fe2000c761270 */
[----:B------:R1:W-:Y:S01]  /*2660*/  @P1 STG.E.U16 desc[UR10][R8.64], R21 ;  /* 0x0000001508001986 */ /* 0x0003e2000c10150a */
[----:B------:R-:W-:-:S02]  /*2670*/  LOP3.LUT R0, R100, 0x34, RZ, 0xfc, !PT ;  /* 0x0000003464007812 */ /* 0x000fc400078efcff */
[----:B------:R-:W-:Y:S02]  /*2680*/  PRMT R15, R15, 0x7632, R15 ;  /* 0x000076320f0f7816 */ /* 0x000fe4000000000f */
[----:B------:R-:W-:Y:S02]  /*2690*/  ISETP.LT.AND P2, PT, R0, UR15, !P0 ;  /* 0x0000000f00007c0c */ /* 0x000fe4000c741270 */
[----:B------:R-:W-:Y:S02]  /*26a0*/  LOP3.LUT R0, R100, 0x38, RZ, 0xfc, !PT ;  /* 0x0000003864007812 */ /* 0x000fe400078efcff */
[----:B0-----:R-:W-:Y:S02]  /*26b0*/  LEA R4, P1, R7, R16, 0x1 ;  /* 0x0000001007047211 */ /* 0x001fe400078208ff */
[----:B------:R-:W-:Y:S01]  /*26c0*/  LEA.HI.X.SX32 R3, R10, R18, 0x1, P6 ;  /* 0x000000120a037211 */ /* 0x000fe200030f0eff */
[----:B-1----:R-:W-:Y:S01]  /*26d0*/  IMAD R9, R20, 0x4, R14 ;  /* 0x0000000414097824 */ /* 0x002fe200078e020e */
[----:B------:R-:W-:-:S02]  /*26e0*/  LEA R6, P6, R11, R16, 0x1 ;  /* 0x000000100b067211 */ /* 0x000fc400078c08ff */
[----:B------:R-:W-:Y:S01]  /*26f0*/  LEA.HI.X.SX32 R5, R7, R18, 0x1, P1 ;  /* 0x0000001207057211 */ /* 0x000fe200008f0eff */
[----:B------:R0:W-:Y:S01]  /*2700*/  @P5 STG.E.U16 desc[UR10][R2.64], R15 ;  /* 0x0000000f02005986 */ /* 0x0001e2000c10150a */
[----:B------:R-:W-:Y:S02]  /*2710*/  LEA R10, P1, R13, R16, 0x1 ;  /* 0x000000100d0a7211 */ /* 0x000fe400078208ff */
[----:B------:R-:W-:Y:S02]  /*2720*/  LOP3.LUT R100, R100, 0x3c, RZ, 0xfc, !PT ;  /* 0x0000003c64647812 */ /* 0x000fe400078efcff */
[-C--:B------:R-:W-:Y:S02]  /*2730*/  LEA.HI.X.SX32 R7, R11, R18.reuse, 0x1, P6 ;  /* 0x000000120b077211 */ /* 0x080fe400030f0eff */
[----:B------:R-:W-:Y:S02]  /*2740*/  LEA.HI.X.SX32 R11, R13, R18, 0x1, P1 ;  /* 0x000000120d0b7211 */ /* 0x000fe400008f0eff */
[----:B------:R-:W-:-:S02]  /*2750*/  ISETP.LT.AND P1, PT, R0, UR15, !P0 ;  /* 0x0000000f00007c0c */ /* 0x000fc4000c721270 */
[----:B------:R-:W-:Y:S02]  /*2760*/  ISETP.LT.AND P0, PT, R100, UR15, !P0 ;  /* 0x0000000f64007c0c */ /* 0x000fe4000c701270 */
[----:B------:R-:W-:Y:S02]  /*2770*/  PRMT R23, R23, 0x7632, R23 ;  /* 0x0000763217177816 */ /* 0x000fe40000000017 */
[C---:B------:R-:W-:Y:S02]  /*2780*/  LEA R12, P6, R14.reuse, R16, 0x1 ;  /* 0x000000100e0c7211 */ /* 0x040fe400078c08ff */
[----:B0-----:R-:W-:Y:S01]  /*2790*/  PRMT R3, R17, 0x7632, R3 ;  /* 0x0000763211037816 */ /* 0x001fe20000000003 */
[----:B------:R0:W-:Y:S01]  /*27a0*/  @P4 STG.E.U16 desc[UR10][R4.64], R23 ;  /* 0x0000001704004986 */ /* 0x0001e2000c10150a */
[----:B------:R-:W-:Y:S02]  /*27b0*/  LEA.HI.X.SX32 R13, R14, R18, 0x1, P6 ;  /* 0x000000120e0d7211 */ /* 0x000fe400030f0eff */
[----:B------:R-:W-:Y:S01]  /*27c0*/  PRMT R19, R19, 0x7632, R19 ;  /* 0x0000763213137816 */ /* 0x000fe20000000013 */
[----:B------:R1:W-:Y:S01]  /*27d0*/  @P3 STG.E.U16 desc[UR10][R6.64], R3 ;  /* 0x0000000306003986 */ /* 0x0003e2000c10150a */
[----:B------:R-:W-:-:S04]  /*27e0*/  LEA R8, P6, R9, R16, 0x1 ;  /* 0x0000001009087211 */ /* 0x000fc800078c08ff */
[----:B------:R-:W-:Y:S02]  /*27f0*/  LEA.HI.X.SX32 R9, R9, R18, 0x1, P6 ;  /* 0x0000001209097211 */ /* 0x000fe400030f0eff */
[----:B0-----:R-:W-:-:S05]  /*2800*/  PRMT R5, R25, 0x7632, R5 ;  /* 0x0000763219057816 */ /* 0x001fca0000000005 */
[----:B------:R1:W-:Y:S04]  /*2810*/  @P2 STG.E.U16 desc[UR10][R10.64], R5 ;  /* 0x000000050a002986 */ /* 0x0003e8000c10150a */
[----:B------:R1:W-:Y:S01]  /*2820*/  @P1 STG.E.U16 desc[UR10][R12.64], R19 ;  /* 0x000000130c001986 */ /* 0x0003e2000c10150a */
[----:B------:R-:W-:Y:S05]  /*2830*/  @!P0 EXIT ;  /* 0x000000000000894d */ /* 0x000fea0003800000 */
[----:B------:R-:W-:-:S05]  /*2840*/  PRMT R4, R27, 0x7632, R4 ;  /* 0x000076321b047816 */ /* 0x000fca0000000004 */
[----:B------:R-:W-:Y:S01]  /*2850*/  STG.E.U16 desc[UR10][R8.64], R4 ;  /* 0x0000000408007986 */ /* 0x000fe2000c10150a */
[----:B------:R-:W-:Y:S05]  /*2860*/  EXIT ;  /* 0x000000000000794d */ /* 0x000fea0003800000 */
.L_x_3:
[----:B------:R-:W-:-:S00]  /*2870*/  BRA `(.L_x_3) ;  /* 0xfffffffc00fc7947 */ /* 0x000fc0000383ffff */
[----:B------:R-:W-:-:S00]  /*2880*/  NOP ;  /* 0x0000000000007918 */ /* 0x000fc00000000000 */
[----:B------:R-:W-:-:S00]  /*2890*/  NOP ;  /* 0x0000000000007918 */ /* 0x000fc00000000000 */
[----:B------:R-:W-:-:S00]  /*28a0*/  NOP ;  /* 0x0000000000007918 */ /* 0x000fc00000000000 */
[----:B------:R-:W-:-:S00]  /*28b0*/  NOP ;  /* 0x0000000000007918 */ /* 0x000fc00000000000 */
[----:B------:R-:W-:-:S00]  /*28c0*/  NOP ;  /* 0x0000000000007918 */ /* 0x000fc00000000000 */
[----:B------:R-:W-:-:S00]  /*28d0*/  NOP ;  /* 0x0000000000007918 */ /* 0x000fc00000000000 */
[----:B------:R-:W-:-:S00]  /*28e0*/  NOP ;  /* 0x0000000000007918 */ /* 0x000fc00000000000 */
[----:B------:R-:W-:-:S00]  /*28f0*/  NOP ;  /* 0x0000000000007918 */ /* 0x000fc00000000000 */
.L_x_4:


//--------------------- .nv.shared.matmul_kernel  --------------------------
	.section	.nv.shared.matmul_kernel,"aw",@nobits
	.sectionflags	@""
	.align	16
	.zero		1024


//--------------------- .nv.shared.reserved.0     --------------------------
	.section	.nv.shared.reserved.0,"aw",@nobits
	.weak		__nv_reservedSMEM_offset_0_alias
	.size		__nv_reservedSMEM_offset_0_alias, 0, 64
	.other		__nv_reservedSMEM_offset_0_alias,@"STO_CUDA_RESERVED_SHARED STV_DEFAULT"
__nv_reservedSMEM_offset_0_alias:
	.zero		0
	.zero		64


//--------------------- .nv.constant0.matmul_kernel --------------------------
	.section	.nv.constant0.matmul_kernel,"a",@progbits
	.sectionflags	@""
	.align	4
.nv.constant0.matmul_kernel:
	.zero		976


//--------------------- SYMBOLS --------------------------

	.type		.nv.reservedSmem.offset0,@object
	.size		.nv.reservedSmem.offset0,0x4
	.type		.nv.reservedSmem.cap,@object
	.size		.nv.reservedSmem.cap,0x4
